//
// Generated by NVIDIA NVVM Compiler
//
// Compiler Build ID: CL-36424714
// Cuda compilation tools, release 13.0, V13.0.88
// Based on NVVM 20.0.0
//

.version 9.0
.target sm_100
.address_size 64

	// .globl	_Z10InitArraysPfS_S_Pii
// _ZZ6doCalcPfS_S_iE6oldRow has been demoted
// _ZZ7doCheckPfS_S_PiiE10currentRow has been demoted
.extern .shared .align 16 .b8 parts[];
.extern .shared .align 16 .b8 sdata[];

.visible .entry _Z10InitArraysPfS_S_Pii(
	.param .u64 .ptr .align 1 _Z10InitArraysPfS_S_Pii_param_0,
	.param .u64 .ptr .align 1 _Z10InitArraysPfS_S_Pii_param_1,
	.param .u64 .ptr .align 1 _Z10InitArraysPfS_S_Pii_param_2,
	.param .u64 .ptr .align 1 _Z10InitArraysPfS_S_Pii_param_3,
	.param .u32 _Z10InitArraysPfS_S_Pii_param_4
)
{
	.reg .pred 	%p<58>;
	.reg .b32 	%r<159>;
	.reg .b64 	%rd<199>;

	ld.param.u64 	%rd70, [_Z10InitArraysPfS_S_Pii_param_0];
	ld.param.u64 	%rd71, [_Z10InitArraysPfS_S_Pii_param_1];
	ld.param.u64 	%rd72, [_Z10InitArraysPfS_S_Pii_param_2];
	ld.param.u64 	%rd73, [_Z10InitArraysPfS_S_Pii_param_3];
	ld.param.u32 	%r58, [_Z10InitArraysPfS_S_Pii_param_4];
	cvta.to.global.u64 	%rd1, %rd73;
	cvta.to.global.u64 	%rd2, %rd71;
	cvta.to.global.u64 	%rd3, %rd70;
	cvta.to.global.u64 	%rd4, %rd72;
	mov.u32 	%r59, %ctaid.x;
	mul.lo.s32 	%r1, %r58, %r59;
	mov.u32 	%r60, %tid.x;
	mov.u32 	%r61, %ntid.x;
	div.u32 	%r2, %r58, %r61;
	mul.lo.s32 	%r3, %r2, %r60;
	cvt.s64.s32 	%rd74, %r1;
	cvt.s64.s32 	%rd75, %r3;
	add.s64 	%rd76, %rd75, %rd74;
	shl.b64 	%rd77, %rd76, 2;
	add.s64 	%rd5, %rd3, %rd77;
	add.s64 	%rd6, %rd4, %rd77;
	add.s64 	%rd7, %rd2, %rd77;
	add.s64 	%rd8, %rd1, %rd77;
	setp.lt.s32 	%p1, %r2, 1;
	@%p1 bra 	$L__BB0_12;
	setp.lt.u32 	%p2, %r2, 8;
	mov.b32 	%r142, 0;
	@%p2 bra 	$L__BB0_4;
	and.b32  	%r142, %r2, 2147483640;
	neg.s32 	%r140, %r142;
	cvt.s64.s32 	%rd78, %r3;
	cvt.s64.s32 	%rd79, %r1;
	add.s64 	%rd80, %rd78, %rd79;
	shl.b64 	%rd81, %rd80, 2;
	add.s64 	%rd82, %rd81, 16;
	add.s64 	%rd182, %rd4, %rd82;
	add.s64 	%rd181, %rd3, %rd82;
	add.s64 	%rd180, %rd2, %rd82;
	add.s64 	%rd179, %rd1, %rd82;
$L__BB0_3:
	.pragma "nounroll";
	mov.b32 	%r64, -1082130432;
	st.global.u32 	[%rd182+-16], %r64;
	mov.b32 	%r65, 1112014848;
	st.global.u32 	[%rd181+-16], %r65;
	st.global.u32 	[%rd180+-16], %r65;
	mov.b32 	%r66, 1;
	st.global.u32 	[%rd179+-16], %r66;
	st.global.u32 	[%rd182+-12], %r64;
	st.global.u32 	[%rd181+-12], %r65;
	st.global.u32 	[%rd180+-12], %r65;
	st.global.u32 	[%rd179+-12], %r66;
	st.global.u32 	[%rd182+-8], %r64;
	st.global.u32 	[%rd181+-8], %r65;
	st.global.u32 	[%rd180+-8], %r65;
	st.global.u32 	[%rd179+-8], %r66;
	st.global.u32 	[%rd182+-4], %r64;
	st.global.u32 	[%rd181+-4], %r65;
	st.global.u32 	[%rd180+-4], %r65;
	st.global.u32 	[%rd179+-4], %r66;
	st.global.u32 	[%rd182], %r64;
	st.global.u32 	[%rd181], %r65;
	st.global.u32 	[%rd180], %r65;
	st.global.u32 	[%rd179], %r66;
	st.global.u32 	[%rd182+4], %r64;
	st.global.u32 	[%rd181+4], %r65;
	st.global.u32 	[%rd180+4], %r65;
	st.global.u32 	[%rd179+4], %r66;
	st.global.u32 	[%rd182+8], %r64;
	st.global.u32 	[%rd181+8], %r65;
	st.global.u32 	[%rd180+8], %r65;
	st.global.u32 	[%rd179+8], %r66;
	st.global.u32 	[%rd182+12], %r64;
	st.global.u32 	[%rd181+12], %r65;
	st.global.u32 	[%rd180+12], %r65;
	st.global.u32 	[%rd179+12], %r66;
	add.s32 	%r140, %r140, 8;
	add.s64 	%rd182, %rd182, 32;
	add.s64 	%rd181, %rd181, 32;
	add.s64 	%rd180, %rd180, 32;
	add.s64 	%rd179, %rd179, 32;
	setp.ne.s32 	%p3, %r140, 0;
	@%p3 bra 	$L__BB0_3;
$L__BB0_4:
	and.b32  	%r9, %r2, 7;
	setp.eq.s32 	%p4, %r9, 0;
	@%p4 bra 	$L__BB0_12;
	setp.lt.u32 	%p5, %r9, 4;
	@%p5 bra 	$L__BB0_7;
	mul.wide.u32 	%rd83, %r142, 4;
	add.s64 	%rd84, %rd6, %rd83;
	mov.b32 	%r67, -1082130432;
	st.global.u32 	[%rd84], %r67;
	add.s64 	%rd85, %rd5, %rd83;
	mov.b32 	%r68, 1112014848;
	st.global.u32 	[%rd85], %r68;
	add.s64 	%rd86, %rd7, %rd83;
	st.global.u32 	[%rd86], %r68;
	add.s64 	%rd87, %rd8, %rd83;
	mov.b32 	%r69, 1;
	st.global.u32 	[%rd87], %r69;
	st.global.u32 	[%rd84+4], %r67;
	st.global.u32 	[%rd85+4], %r68;
	st.global.u32 	[%rd86+4], %r68;
	st.global.u32 	[%rd87+4], %r69;
	st.global.u32 	[%rd84+8], %r67;
	st.global.u32 	[%rd85+8], %r68;
	st.global.u32 	[%rd86+8], %r68;
	st.global.u32 	[%rd87+8], %r69;
	st.global.u32 	[%rd84+12], %r67;
	st.global.u32 	[%rd85+12], %r68;
	st.global.u32 	[%rd86+12], %r68;
	st.global.u32 	[%rd87+12], %r69;
	add.s32 	%r142, %r142, 4;
$L__BB0_7:
	and.b32  	%r12, %r2, 3;
	setp.eq.s32 	%p6, %r12, 0;
	@%p6 bra 	$L__BB0_12;
	setp.eq.s32 	%p7, %r12, 1;
	@%p7 bra 	$L__BB0_10;
	mul.wide.u32 	%rd88, %r142, 4;
	add.s64 	%rd89, %rd6, %rd88;
	mov.b32 	%r70, -1082130432;
	st.global.u32 	[%rd89], %r70;
	add.s64 	%rd90, %rd5, %rd88;
	mov.b32 	%r71, 1112014848;
	st.global.u32 	[%rd90], %r71;
	add.s64 	%rd91, %rd7, %rd88;
	st.global.u32 	[%rd91], %r71;
	add.s64 	%rd92, %rd8, %rd88;
	mov.b32 	%r72, 1;
	st.global.u32 	[%rd92], %r72;
	st.global.u32 	[%rd89+4], %r70;
	st.global.u32 	[%rd90+4], %r71;
	st.global.u32 	[%rd91+4], %r71;
	st.global.u32 	[%rd92+4], %r72;
	add.s32 	%r142, %r142, 2;
$L__BB0_10:
	and.b32  	%r73, %r2, 1;
	setp.eq.b32 	%p8, %r73, 1;
	not.pred 	%p9, %p8;
	@%p9 bra 	$L__BB0_12;
	mul.wide.u32 	%rd93, %r142, 4;
	add.s64 	%rd94, %rd6, %rd93;
	mov.b32 	%r74, -1082130432;
	st.global.u32 	[%rd94], %r74;
	add.s64 	%rd95, %rd5, %rd93;
	mov.b32 	%r75, 1112014848;
	st.global.u32 	[%rd95], %r75;
	add.s64 	%rd96, %rd7, %rd93;
	st.global.u32 	[%rd96], %r75;
	add.s64 	%rd97, %rd8, %rd93;
	mov.b32 	%r76, 1;
	st.global.u32 	[%rd97], %r76;
$L__BB0_12:
	setp.ne.s32 	%p10, %r3, 0;
	@%p10 bra 	$L__BB0_14;
	mov.b32 	%r77, 1065353216;
	st.global.u32 	[%rd6], %r77;
	mov.b32 	%r78, 0;
	st.global.u32 	[%rd5], %r78;
	st.global.u32 	[%rd7], %r78;
	st.global.u32 	[%rd8], %r78;
$L__BB0_14:
	add.s32 	%r79, %r3, %r2;
	setp.lt.s32 	%p11, %r79, %r58;
	@%p11 bra 	$L__BB0_16;
	mul.wide.s32 	%rd98, %r2, 4;
	add.s64 	%rd99, %rd6, %rd98;
	mov.b32 	%r80, 1065353216;
	st.global.u32 	[%rd99+-4], %r80;
	add.s64 	%rd100, %rd5, %rd98;
	mov.b32 	%r81, 0;
	st.global.u32 	[%rd100+-4], %r81;
	add.s64 	%rd101, %rd7, %rd98;
	st.global.u32 	[%rd101+-4], %r81;
	add.s64 	%rd102, %rd8, %rd98;
	st.global.u32 	[%rd102+-4], %r81;
$L__BB0_16:
	setp.lt.s32 	%p12, %r2, 1;
	setp.ne.s32 	%p13, %r1, 0;
	or.pred  	%p14, %p13, %p12;
	@%p14 bra 	$L__BB0_28;
	setp.lt.u32 	%p15, %r2, 8;
	mov.b32 	%r146, 0;
	@%p15 bra 	$L__BB0_20;
	and.b32  	%r146, %r2, 2147483640;
	neg.s32 	%r144, %r146;
	cvt.s64.s32 	%rd103, %r3;
	cvt.s64.s32 	%rd104, %r1;
	add.s64 	%rd105, %rd103, %rd104;
	shl.b64 	%rd106, %rd105, 2;
	add.s64 	%rd107, %rd106, 16;
	add.s64 	%rd186, %rd4, %rd107;
	add.s64 	%rd185, %rd3, %rd107;
	add.s64 	%rd184, %rd2, %rd107;
	add.s64 	%rd183, %rd1, %rd107;
$L__BB0_19:
	.pragma "nounroll";
	mov.b32 	%r84, 1065353216;
	st.global.u32 	[%rd186+-16], %r84;
	mov.b32 	%r85, 0;
	st.global.u32 	[%rd185+-16], %r85;
	st.global.u32 	[%rd184+-16], %r85;
	st.global.u32 	[%rd183+-16], %r85;
	st.global.u32 	[%rd186+-12], %r84;
	st.global.u32 	[%rd185+-12], %r85;
	st.global.u32 	[%rd184+-12], %r85;
	st.global.u32 	[%rd183+-12], %r85;
	st.global.u32 	[%rd186+-8], %r84;
	st.global.u32 	[%rd185+-8], %r85;
	st.global.u32 	[%rd184+-8], %r85;
	st.global.u32 	[%rd183+-8], %r85;
	st.global.u32 	[%rd186+-4], %r84;
	st.global.u32 	[%rd185+-4], %r85;
	st.global.u32 	[%rd184+-4], %r85;
	st.global.u32 	[%rd183+-4], %r85;
	st.global.u32 	[%rd186], %r84;
	st.global.u32 	[%rd185], %r85;
	st.global.u32 	[%rd184], %r85;
	st.global.u32 	[%rd183], %r85;
	st.global.u32 	[%rd186+4], %r84;
	st.global.u32 	[%rd185+4], %r85;
	st.global.u32 	[%rd184+4], %r85;
	st.global.u32 	[%rd183+4], %r85;
	st.global.u32 	[%rd186+8], %r84;
	st.global.u32 	[%rd185+8], %r85;
	st.global.u32 	[%rd184+8], %r85;
	st.global.u32 	[%rd183+8], %r85;
	st.global.u32 	[%rd186+12], %r84;
	st.global.u32 	[%rd185+12], %r85;
	st.global.u32 	[%rd184+12], %r85;
	st.global.u32 	[%rd183+12], %r85;
	add.s32 	%r144, %r144, 8;
	add.s64 	%rd186, %rd186, 32;
	add.s64 	%rd185, %rd185, 32;
	add.s64 	%rd184, %rd184, 32;
	add.s64 	%rd183, %rd183, 32;
	setp.ne.s32 	%p16, %r144, 0;
	@%p16 bra 	$L__BB0_19;
$L__BB0_20:
	and.b32  	%r20, %r2, 7;
	setp.eq.s32 	%p17, %r20, 0;
	@%p17 bra 	$L__BB0_28;
	setp.lt.u32 	%p18, %r20, 4;
	@%p18 bra 	$L__BB0_23;
	mul.wide.u32 	%rd108, %r146, 4;
	add.s64 	%rd109, %rd6, %rd108;
	mov.b32 	%r86, 1065353216;
	st.global.u32 	[%rd109], %r86;
	add.s64 	%rd110, %rd5, %rd108;
	mov.b32 	%r87, 0;
	st.global.u32 	[%rd110], %r87;
	add.s64 	%rd111, %rd7, %rd108;
	st.global.u32 	[%rd111], %r87;
	add.s64 	%rd112, %rd8, %rd108;
	st.global.u32 	[%rd112], %r87;
	st.global.u32 	[%rd109+4], %r86;
	st.global.u32 	[%rd110+4], %r87;
	st.global.u32 	[%rd111+4], %r87;
	st.global.u32 	[%rd112+4], %r87;
	st.global.u32 	[%rd109+8], %r86;
	st.global.u32 	[%rd110+8], %r87;
	st.global.u32 	[%rd111+8], %r87;
	st.global.u32 	[%rd112+8], %r87;
	st.global.u32 	[%rd109+12], %r86;
	st.global.u32 	[%rd110+12], %r87;
	st.global.u32 	[%rd111+12], %r87;
	st.global.u32 	[%rd112+12], %r87;
	add.s32 	%r146, %r146, 4;
$L__BB0_23:
	and.b32  	%r23, %r2, 3;
	setp.eq.s32 	%p19, %r23, 0;
	@%p19 bra 	$L__BB0_28;
	setp.eq.s32 	%p20, %r23, 1;
	@%p20 bra 	$L__BB0_26;
	mul.wide.u32 	%rd113, %r146, 4;
	add.s64 	%rd114, %rd6, %rd113;
	mov.b32 	%r88, 1065353216;
	st.global.u32 	[%rd114], %r88;
	add.s64 	%rd115, %rd5, %rd113;
	mov.b32 	%r89, 0;
	st.global.u32 	[%rd115], %r89;
	add.s64 	%rd116, %rd7, %rd113;
	st.global.u32 	[%rd116], %r89;
	add.s64 	%rd117, %rd8, %rd113;
	st.global.u32 	[%rd117], %r89;
	st.global.u32 	[%rd114+4], %r88;
	st.global.u32 	[%rd115+4], %r89;
	st.global.u32 	[%rd116+4], %r89;
	st.global.u32 	[%rd117+4], %r89;
	add.s32 	%r146, %r146, 2;
$L__BB0_26:
	and.b32  	%r90, %r2, 1;
	setp.eq.b32 	%p21, %r90, 1;
	not.pred 	%p22, %p21;
	@%p22 bra 	$L__BB0_28;
	mul.wide.u32 	%rd118, %r146, 4;
	add.s64 	%rd119, %rd6, %rd118;
	mov.b32 	%r91, 1065353216;
	st.global.u32 	[%rd119], %r91;
	add.s64 	%rd120, %rd5, %rd118;
	mov.b32 	%r92, 0;
	st.global.u32 	[%rd120], %r92;
	add.s64 	%rd121, %rd7, %rd118;
	st.global.u32 	[%rd121], %r92;
	add.s64 	%rd122, %rd8, %rd118;
	st.global.u32 	[%rd122], %r92;
$L__BB0_28:
	setp.lt.s32 	%p23, %r2, 1;
	add.s32 	%r93, %r58, -1;
	setp.ne.s32 	%p24, %r1, %r93;
	or.pred  	%p25, %p24, %p23;
	@%p25 bra 	$L__BB0_40;
	setp.lt.u32 	%p26, %r2, 8;
	mov.b32 	%r150, 0;
	@%p26 bra 	$L__BB0_32;
	and.b32  	%r150, %r2, 2147483640;
	neg.s32 	%r148, %r150;
	cvt.s64.s32 	%rd123, %r3;
	cvt.s64.s32 	%rd124, %r1;
	add.s64 	%rd125, %rd123, %rd124;
	shl.b64 	%rd126, %rd125, 2;
	add.s64 	%rd127, %rd126, 16;
	add.s64 	%rd190, %rd4, %rd127;
	add.s64 	%rd189, %rd3, %rd127;
	add.s64 	%rd188, %rd2, %rd127;
	add.s64 	%rd187, %rd1, %rd127;
$L__BB0_31:
	.pragma "nounroll";
	mov.b32 	%r96, 1065353216;
	st.global.u32 	[%rd190+-16], %r96;
	mov.b32 	%r97, 1120403456;
	st.global.u32 	[%rd189+-16], %r97;
	st.global.u32 	[%rd188+-16], %r97;
	mov.b32 	%r98, 0;
	st.global.u32 	[%rd187+-16], %r98;
	st.global.u32 	[%rd190+-12], %r96;
	st.global.u32 	[%rd189+-12], %r97;
	st.global.u32 	[%rd188+-12], %r97;
	st.global.u32 	[%rd187+-12], %r98;
	st.global.u32 	[%rd190+-8], %r96;
	st.global.u32 	[%rd189+-8], %r97;
	st.global.u32 	[%rd188+-8], %r97;
	st.global.u32 	[%rd187+-8], %r98;
	st.global.u32 	[%rd190+-4], %r96;
	st.global.u32 	[%rd189+-4], %r97;
	st.global.u32 	[%rd188+-4], %r97;
	st.global.u32 	[%rd187+-4], %r98;
	st.global.u32 	[%rd190], %r96;
	st.global.u32 	[%rd189], %r97;
	st.global.u32 	[%rd188], %r97;
	st.global.u32 	[%rd187], %r98;
	st.global.u32 	[%rd190+4], %r96;
	st.global.u32 	[%rd189+4], %r97;
	st.global.u32 	[%rd188+4], %r97;
	st.global.u32 	[%rd187+4], %r98;
	st.global.u32 	[%rd190+8], %r96;
	st.global.u32 	[%rd189+8], %r97;
	st.global.u32 	[%rd188+8], %r97;
	st.global.u32 	[%rd187+8], %r98;
	st.global.u32 	[%rd190+12], %r96;
	st.global.u32 	[%rd189+12], %r97;
	st.global.u32 	[%rd188+12], %r97;
	st.global.u32 	[%rd187+12], %r98;
	add.s32 	%r148, %r148, 8;
	add.s64 	%rd190, %rd190, 32;
	add.s64 	%rd189, %rd189, 32;
	add.s64 	%rd188, %rd188, 32;
	add.s64 	%rd187, %rd187, 32;
	setp.ne.s32 	%p27, %r148, 0;
	@%p27 bra 	$L__BB0_31;
$L__BB0_32:
	and.b32  	%r31, %r2, 7;
	setp.eq.s32 	%p28, %r31, 0;
	@%p28 bra 	$L__BB0_40;
	setp.lt.u32 	%p29, %r31, 4;
	@%p29 bra 	$L__BB0_35;
	mul.wide.u32 	%rd128, %r150, 4;
	add.s64 	%rd129, %rd6, %rd128;
	mov.b32 	%r99, 1065353216;
	st.global.u32 	[%rd129], %r99;
	add.s64 	%rd130, %rd5, %rd128;
	mov.b32 	%r100, 1120403456;
	st.global.u32 	[%rd130], %r100;
	add.s64 	%rd131, %rd7, %rd128;
	st.global.u32 	[%rd131], %r100;
	add.s64 	%rd132, %rd8, %rd128;
	mov.b32 	%r101, 0;
	st.global.u32 	[%rd132], %r101;
	st.global.u32 	[%rd129+4], %r99;
	st.global.u32 	[%rd130+4], %r100;
	st.global.u32 	[%rd131+4], %r100;
	st.global.u32 	[%rd132+4], %r101;
	st.global.u32 	[%rd129+8], %r99;
	st.global.u32 	[%rd130+8], %r100;
	st.global.u32 	[%rd131+8], %r100;
	st.global.u32 	[%rd132+8], %r101;
	st.global.u32 	[%rd129+12], %r99;
	st.global.u32 	[%rd130+12], %r100;
	st.global.u32 	[%rd131+12], %r100;
	st.global.u32 	[%rd132+12], %r101;
	add.s32 	%r150, %r150, 4;
$L__BB0_35:
	and.b32  	%r34, %r2, 3;
	setp.eq.s32 	%p30, %r34, 0;
	@%p30 bra 	$L__BB0_40;
	setp.eq.s32 	%p31, %r34, 1;
	@%p31 bra 	$L__BB0_38;
	mul.wide.u32 	%rd133, %r150, 4;
	add.s64 	%rd134, %rd6, %rd133;
	mov.b32 	%r102, 1065353216;
	st.global.u32 	[%rd134], %r102;
	add.s64 	%rd135, %rd5, %rd133;
	mov.b32 	%r103, 1120403456;
	st.global.u32 	[%rd135], %r103;
	add.s64 	%rd136, %rd7, %rd133;
	st.global.u32 	[%rd136], %r103;
	add.s64 	%rd137, %rd8, %rd133;
	mov.b32 	%r104, 0;
	st.global.u32 	[%rd137], %r104;
	st.global.u32 	[%rd134+4], %r102;
	st.global.u32 	[%rd135+4], %r103;
	st.global.u32 	[%rd136+4], %r103;
	st.global.u32 	[%rd137+4], %r104;
	add.s32 	%r150, %r150, 2;
$L__BB0_38:
	and.b32  	%r105, %r2, 1;
	setp.eq.b32 	%p32, %r105, 1;
	not.pred 	%p33, %p32;
	@%p33 bra 	$L__BB0_40;
	mul.wide.u32 	%rd138, %r150, 4;
	add.s64 	%rd139, %rd6, %rd138;
	mov.b32 	%r106, 1065353216;
	st.global.u32 	[%rd139], %r106;
	add.s64 	%rd140, %rd5, %rd138;
	mov.b32 	%r107, 1120403456;
	st.global.u32 	[%rd140], %r107;
	add.s64 	%rd141, %rd7, %rd138;
	st.global.u32 	[%rd141], %r107;
	add.s64 	%rd142, %rd8, %rd138;
	mov.b32 	%r108, 0;
	st.global.u32 	[%rd142], %r108;
$L__BB0_40:
	add.s32 	%r37, %r3, %r2;
	setp.ne.s32 	%p34, %r1, 400;
	setp.gt.s32 	%p35, %r3, 329;
	or.pred  	%p36, %p34, %p35;
	@%p36 bra 	$L__BB0_62;
	cvt.s64.s32 	%rd143, %r3;
	cvt.s64.s32 	%rd144, %r1;
	add.s64 	%rd45, %rd143, %rd144;
	setp.gt.s32 	%p37, %r37, 330;
	@%p37 bra 	$L__BB0_54;
	setp.lt.s32 	%p38, %r2, 1;
	@%p38 bra 	$L__BB0_62;
	add.s32 	%r110, %r2, -1;
	and.b32  	%r38, %r2, 7;
	setp.lt.u32 	%p39, %r110, 7;
	mov.b32 	%r156, 0;
	@%p39 bra 	$L__BB0_46;
	and.b32  	%r156, %r2, 2147483640;
	neg.s32 	%r153, %r156;
	shl.b64 	%rd145, %rd45, 2;
	add.s64 	%rd146, %rd145, 16;
	add.s64 	%rd198, %rd4, %rd146;
	add.s64 	%rd197, %rd3, %rd146;
	add.s64 	%rd196, %rd2, %rd146;
	add.s64 	%rd195, %rd1, %rd146;
$L__BB0_45:
	.pragma "nounroll";
	mov.b32 	%r111, 1065353216;
	st.global.u32 	[%rd198+-16], %r111;
	mov.b32 	%r112, 1120403456;
	st.global.u32 	[%rd197+-16], %r112;
	st.global.u32 	[%rd196+-16], %r112;
	mov.b32 	%r113, 0;
	st.global.u32 	[%rd195+-16], %r113;
	st.global.u32 	[%rd198+-12], %r111;
	st.global.u32 	[%rd197+-12], %r112;
	st.global.u32 	[%rd196+-12], %r112;
	st.global.u32 	[%rd195+-12], %r113;
	st.global.u32 	[%rd198+-8], %r111;
	st.global.u32 	[%rd197+-8], %r112;
	st.global.u32 	[%rd196+-8], %r112;
	st.global.u32 	[%rd195+-8], %r113;
	st.global.u32 	[%rd198+-4], %r111;
	st.global.u32 	[%rd197+-4], %r112;
	st.global.u32 	[%rd196+-4], %r112;
	st.global.u32 	[%rd195+-4], %r113;
	st.global.u32 	[%rd198], %r111;
	st.global.u32 	[%rd197], %r112;
	st.global.u32 	[%rd196], %r112;
	st.global.u32 	[%rd195], %r113;
	st.global.u32 	[%rd198+4], %r111;
	st.global.u32 	[%rd197+4], %r112;
	st.global.u32 	[%rd196+4], %r112;
	st.global.u32 	[%rd195+4], %r113;
	st.global.u32 	[%rd198+8], %r111;
	st.global.u32 	[%rd197+8], %r112;
	st.global.u32 	[%rd196+8], %r112;
	st.global.u32 	[%rd195+8], %r113;
	st.global.u32 	[%rd198+12], %r111;
	st.global.u32 	[%rd197+12], %r112;
	st.global.u32 	[%rd196+12], %r112;
	st.global.u32 	[%rd195+12], %r113;
	add.s32 	%r153, %r153, 8;
	add.s64 	%rd198, %rd198, 32;
	add.s64 	%rd197, %rd197, 32;
	add.s64 	%rd196, %rd196, 32;
	add.s64 	%rd195, %rd195, 32;
	setp.eq.s32 	%p40, %r153, 0;
	@%p40 bra 	$L__BB0_46;
	bra.uni 	$L__BB0_45;
$L__BB0_46:
	setp.eq.s32 	%p41, %r38, 0;
	@%p41 bra 	$L__BB0_62;
	and.b32  	%r53, %r2, 3;
	setp.lt.u32 	%p42, %r38, 4;
	@%p42 bra 	$L__BB0_49;
	mul.wide.u32 	%rd147, %r156, 4;
	add.s64 	%rd148, %rd6, %rd147;
	mov.b32 	%r114, 1065353216;
	st.global.u32 	[%rd148], %r114;
	add.s64 	%rd149, %rd5, %rd147;
	mov.b32 	%r115, 1120403456;
	st.global.u32 	[%rd149], %r115;
	add.s64 	%rd150, %rd7, %rd147;
	st.global.u32 	[%rd150], %r115;
	add.s64 	%rd151, %rd8, %rd147;
	mov.b32 	%r116, 0;
	st.global.u32 	[%rd151], %r116;
	st.global.u32 	[%rd148+4], %r114;
	st.global.u32 	[%rd149+4], %r115;
	st.global.u32 	[%rd150+4], %r115;
	st.global.u32 	[%rd151+4], %r116;
	st.global.u32 	[%rd148+8], %r114;
	st.global.u32 	[%rd149+8], %r115;
	st.global.u32 	[%rd150+8], %r115;
	st.global.u32 	[%rd151+8], %r116;
	st.global.u32 	[%rd148+12], %r114;
	st.global.u32 	[%rd149+12], %r115;
	st.global.u32 	[%rd150+12], %r115;
	st.global.u32 	[%rd151+12], %r116;
	add.s32 	%r156, %r156, 4;
$L__BB0_49:
	setp.eq.s32 	%p43, %r53, 0;
	@%p43 bra 	$L__BB0_62;
	setp.eq.s32 	%p44, %r53, 1;
	@%p44 bra 	$L__BB0_52;
	mul.wide.u32 	%rd152, %r156, 4;
	add.s64 	%rd153, %rd6, %rd152;
	mov.b32 	%r117, 1065353216;
	st.global.u32 	[%rd153], %r117;
	add.s64 	%rd154, %rd5, %rd152;
	mov.b32 	%r118, 1120403456;
	st.global.u32 	[%rd154], %r118;
	add.s64 	%rd155, %rd7, %rd152;
	st.global.u32 	[%rd155], %r118;
	add.s64 	%rd156, %rd8, %rd152;
	mov.b32 	%r119, 0;
	st.global.u32 	[%rd156], %r119;
	st.global.u32 	[%rd153+4], %r117;
	st.global.u32 	[%rd154+4], %r118;
	st.global.u32 	[%rd155+4], %r118;
	st.global.u32 	[%rd156+4], %r119;
	add.s32 	%r156, %r156, 2;
$L__BB0_52:
	and.b32  	%r120, %r2, 1;
	setp.eq.b32 	%p45, %r120, 1;
	not.pred 	%p46, %p45;
	@%p46 bra 	$L__BB0_62;
	mul.wide.u32 	%rd157, %r156, 4;
	add.s64 	%rd158, %rd6, %rd157;
	mov.b32 	%r121, 1065353216;
	st.global.u32 	[%rd158], %r121;
	add.s64 	%rd159, %rd5, %rd157;
	mov.b32 	%r122, 1120403456;
	st.global.u32 	[%rd159], %r122;
	add.s64 	%rd160, %rd7, %rd157;
	st.global.u32 	[%rd160], %r122;
	add.s64 	%rd161, %rd8, %rd157;
	mov.b32 	%r123, 0;
	st.global.u32 	[%rd161], %r123;
	bra.uni 	$L__BB0_62;
$L__BB0_54:
	sub.s32 	%r125, 330, %r3;
	max.s32 	%r41, %r125, 1;
	and.b32  	%r42, %r41, 3;
	setp.lt.s32 	%p47, %r125, 4;
	mov.b32 	%r155, 0;
	@%p47 bra 	$L__BB0_57;
	and.b32  	%r155, %r41, 2147483644;
	neg.s32 	%r152, %r155;
	shl.b64 	%rd162, %rd45, 2;
	add.s64 	%rd163, %rd162, 8;
	add.s64 	%rd194, %rd4, %rd163;
	add.s64 	%rd193, %rd3, %rd163;
	add.s64 	%rd192, %rd2, %rd163;
	add.s64 	%rd191, %rd1, %rd163;
$L__BB0_56:
	.pragma "nounroll";
	mov.b32 	%r126, 1065353216;
	st.global.u32 	[%rd194+-8], %r126;
	mov.b32 	%r127, 1120403456;
	st.global.u32 	[%rd193+-8], %r127;
	st.global.u32 	[%rd192+-8], %r127;
	mov.b32 	%r128, 0;
	st.global.u32 	[%rd191+-8], %r128;
	st.global.u32 	[%rd194+-4], %r126;
	st.global.u32 	[%rd193+-4], %r127;
	st.global.u32 	[%rd192+-4], %r127;
	st.global.u32 	[%rd191+-4], %r128;
	st.global.u32 	[%rd194], %r126;
	st.global.u32 	[%rd193], %r127;
	st.global.u32 	[%rd192], %r127;
	st.global.u32 	[%rd191], %r128;
	st.global.u32 	[%rd194+4], %r126;
	st.global.u32 	[%rd193+4], %r127;
	st.global.u32 	[%rd192+4], %r127;
	st.global.u32 	[%rd191+4], %r128;
	add.s32 	%r152, %r152, 4;
	add.s64 	%rd194, %rd194, 16;
	add.s64 	%rd193, %rd193, 16;
	add.s64 	%rd192, %rd192, 16;
	add.s64 	%rd191, %rd191, 16;
	setp.eq.s32 	%p48, %r152, 0;
	@%p48 bra 	$L__BB0_57;
	bra.uni 	$L__BB0_56;
$L__BB0_57:
	setp.eq.s32 	%p49, %r42, 0;
	@%p49 bra 	$L__BB0_62;
	setp.eq.s32 	%p50, %r42, 1;
	@%p50 bra 	$L__BB0_60;
	mul.wide.u32 	%rd164, %r155, 4;
	add.s64 	%rd165, %rd6, %rd164;
	mov.b32 	%r129, 1065353216;
	st.global.u32 	[%rd165], %r129;
	add.s64 	%rd166, %rd5, %rd164;
	mov.b32 	%r130, 1120403456;
	st.global.u32 	[%rd166], %r130;
	add.s64 	%rd167, %rd7, %rd164;
	st.global.u32 	[%rd167], %r130;
	add.s64 	%rd168, %rd8, %rd164;
	mov.b32 	%r131, 0;
	st.global.u32 	[%rd168], %r131;
	st.global.u32 	[%rd165+4], %r129;
	st.global.u32 	[%rd166+4], %r130;
	st.global.u32 	[%rd167+4], %r130;
	st.global.u32 	[%rd168+4], %r131;
	add.s32 	%r155, %r155, 2;
$L__BB0_60:
	and.b32  	%r132, %r41, 1;
	setp.eq.b32 	%p51, %r132, 1;
	not.pred 	%p52, %p51;
	@%p52 bra 	$L__BB0_62;
	mul.wide.u32 	%rd169, %r155, 4;
	add.s64 	%rd170, %rd6, %rd169;
	mov.b32 	%r133, 1065353216;
	st.global.u32 	[%rd170], %r133;
	add.s64 	%rd171, %rd5, %rd169;
	mov.b32 	%r134, 1120403456;
	st.global.u32 	[%rd171], %r134;
	add.s64 	%rd172, %rd7, %rd169;
	st.global.u32 	[%rd172], %r134;
	add.s64 	%rd173, %rd8, %rd169;
	mov.b32 	%r135, 0;
	st.global.u32 	[%rd173], %r135;
$L__BB0_62:
	setp.ne.s32 	%p53, %r1, 200;
	setp.gt.s32 	%p54, %r3, 500;
	or.pred  	%p55, %p53, %p54;
	setp.lt.s32 	%p56, %r37, 500;
	or.pred  	%p57, %p55, %p56;
	@%p57 bra 	$L__BB0_64;
	sub.s32 	%r136, 500, %r3;
	mul.wide.u32 	%rd174, %r136, 4;
	add.s64 	%rd175, %rd6, %rd174;
	mov.b32 	%r137, 1065353216;
	st.global.u32 	[%rd175], %r137;
	add.s64 	%rd176, %rd5, %rd174;
	mov.b32 	%r138, 1120403456;
	st.global.u32 	[%rd176], %r138;
	add.s64 	%rd177, %rd7, %rd174;
	st.global.u32 	[%rd177], %r138;
	add.s64 	%rd178, %rd8, %rd174;
	mov.b32 	%r139, 0;
	st.global.u32 	[%rd178], %r139;
$L__BB0_64:
	ret;

}
	// .globl	_Z6doCalcPfS_S_i
.visible .entry _Z6doCalcPfS_S_i(
	.param .u64 .ptr .align 1 _Z6doCalcPfS_S_i_param_0,
	.param .u64 .ptr .align 1 _Z6doCalcPfS_S_i_param_1,
	.param .u64 .ptr .align 1 _Z6doCalcPfS_S_i_param_2,
	.param .u32 _Z6doCalcPfS_S_i_param_3
)
{
	.reg .pred 	%p<16>;
	.reg .b32 	%r<77>;
	.reg .b32 	%f<61>;
	.reg .b64 	%rd<60>;
	// demoted variable
	.shared .align 4 .b8 _ZZ6doCalcPfS_S_iE6oldRow[32768];
	ld.param.u64 	%rd23, [_Z6doCalcPfS_S_i_param_0];
	ld.param.u64 	%rd24, [_Z6doCalcPfS_S_i_param_1];
	ld.param.u64 	%rd25, [_Z6doCalcPfS_S_i_param_2];
	ld.param.u32 	%r45, [_Z6doCalcPfS_S_i_param_3];
	cvta.to.global.u64 	%rd1, %rd23;
	cvta.to.global.u64 	%rd2, %rd24;
	cvta.to.global.u64 	%rd3, %rd25;
	mov.u32 	%r46, %ctaid.x;
	mul.lo.s32 	%r1, %r45, %r46;
	mov.u32 	%r47, %tid.x;
	mov.u32 	%r48, %ntid.x;
	div.u32 	%r2, %r45, %r48;
	mul.lo.s32 	%r3, %r2, %r47;
	cvt.s64.s32 	%rd26, %r1;
	cvt.s64.s32 	%rd27, %r3;
	add.s64 	%rd4, %rd27, %rd26;
	setp.lt.s32 	%p1, %r2, 1;
	@%p1 bra 	$L__BB1_7;
	and.b32  	%r4, %r2, 3;
	setp.lt.u32 	%p2, %r2, 4;
	mov.b32 	%r66, 0;
	@%p2 bra 	$L__BB1_4;
	and.b32  	%r66, %r2, 2147483644;
	neg.s32 	%r65, %r66;
	add.s64 	%rd5, %rd2, 8;
	shl.b32 	%r50, %r3, 2;
	mov.u32 	%r51, _ZZ6doCalcPfS_S_iE6oldRow;
	add.s32 	%r52, %r50, %r51;
	add.s32 	%r63, %r52, 8;
	add.s32 	%r64, %r3, %r1;
$L__BB1_3:
	mul.wide.s32 	%rd28, %r64, 4;
	add.s64 	%rd29, %rd5, %rd28;
	ld.global.f32 	%f1, [%rd29+-8];
	st.shared.f32 	[%r63+-8], %f1;
	ld.global.f32 	%f2, [%rd29+-4];
	st.shared.f32 	[%r63+-4], %f2;
	ld.global.f32 	%f3, [%rd29];
	st.shared.f32 	[%r63], %f3;
	ld.global.f32 	%f4, [%rd29+4];
	st.shared.f32 	[%r63+4], %f4;
	add.s32 	%r65, %r65, 4;
	add.s32 	%r64, %r64, 4;
	add.s32 	%r63, %r63, 16;
	setp.ne.s32 	%p3, %r65, 0;
	@%p3 bra 	$L__BB1_3;
$L__BB1_4:
	setp.eq.s32 	%p4, %r4, 0;
	@%p4 bra 	$L__BB1_7;
	add.s32 	%r53, %r66, %r3;
	shl.b32 	%r54, %r53, 2;
	mov.u32 	%r55, _ZZ6doCalcPfS_S_iE6oldRow;
	add.s32 	%r69, %r55, %r54;
	add.s32 	%r68, %r53, %r1;
	neg.s32 	%r67, %r4;
$L__BB1_6:
	.pragma "nounroll";
	mul.wide.s32 	%rd30, %r68, 4;
	add.s64 	%rd31, %rd2, %rd30;
	ld.global.f32 	%f5, [%rd31];
	st.shared.f32 	[%r69], %f5;
	add.s32 	%r69, %r69, 4;
	add.s32 	%r68, %r68, 1;
	add.s32 	%r67, %r67, 1;
	setp.ne.s32 	%p5, %r67, 0;
	@%p5 bra 	$L__BB1_6;
$L__BB1_7:
	setp.lt.s32 	%p6, %r2, 1;
	bar.sync 	0;
	@%p6 bra 	$L__BB1_24;
	and.b32  	%r25, %r2, 3;
	setp.lt.u32 	%p7, %r2, 4;
	mov.b32 	%r73, 0;
	@%p7 bra 	$L__BB1_19;
	and.b32  	%r73, %r2, 2147483644;
	shl.b64 	%rd56, %rd4, 2;
	mul.wide.s32 	%rd32, %r45, 4;
	add.s64 	%rd33, %rd32, %rd2;
	add.s64 	%rd7, %rd33, 12;
	shl.b32 	%r57, %r3, 2;
	mov.u32 	%r58, _ZZ6doCalcPfS_S_iE6oldRow;
	add.s32 	%r59, %r57, %r58;
	add.s32 	%r72, %r59, 8;
	neg.s32 	%r71, %r73;
	sub.s64 	%rd36, %rd2, %rd32;
	mov.u32 	%r70, %r45;
$L__BB1_10:
	add.s64 	%rd34, %rd3, %rd56;
	add.s64 	%rd9, %rd34, 8;
	ld.global.f32 	%f6, [%rd34];
	setp.eq.f32 	%p8, %f6, 0f3F800000;
	add.s64 	%rd37, %rd36, %rd56;
	add.s64 	%rd10, %rd37, 12;
	add.s64 	%rd38, %rd1, %rd56;
	add.s64 	%rd11, %rd38, 8;
	@%p8 bra 	$L__BB1_12;
	ld.shared.f32 	%f7, [%r72+-12];
	ld.shared.f32 	%f8, [%r72+-4];
	add.f32 	%f9, %f7, %f8;
	ld.global.f32 	%f10, [%rd10+-12];
	add.f32 	%f11, %f9, %f10;
	mul.wide.s32 	%rd39, %r70, 4;
	shl.b64 	%rd40, %rd4, 2;
	add.s64 	%rd41, %rd2, %rd40;
	add.s64 	%rd42, %rd41, %rd39;
	ld.global.f32 	%f12, [%rd42];
	add.f32 	%f13, %f11, %f12;
	ld.shared.f32 	%f14, [%r72+-8];
	fma.rn.f32 	%f15, %f14, 0f40800000, %f13;
	mul.f32 	%f16, %f15, 0f3E000000;
	st.global.f32 	[%rd11+-8], %f16;
$L__BB1_12:
	ld.global.f32 	%f17, [%rd9+-4];
	setp.eq.f32 	%p9, %f17, 0f3F800000;
	@%p9 bra 	$L__BB1_14;
	ld.shared.f32 	%f18, [%r72+-8];
	ld.shared.f32 	%f19, [%r72];
	add.f32 	%f20, %f18, %f19;
	ld.global.f32 	%f21, [%rd10+-8];
	add.f32 	%f22, %f20, %f21;
	add.s64 	%rd43, %rd7, %rd56;
	ld.global.f32 	%f23, [%rd43+-8];
	add.f32 	%f24, %f22, %f23;
	ld.shared.f32 	%f25, [%r72+-4];
	fma.rn.f32 	%f26, %f25, 0f40800000, %f24;
	mul.f32 	%f27, %f26, 0f3E000000;
	st.global.f32 	[%rd11+-4], %f27;
$L__BB1_14:
	ld.global.f32 	%f28, [%rd9];
	setp.eq.f32 	%p10, %f28, 0f3F800000;
	@%p10 bra 	$L__BB1_16;
	ld.shared.f32 	%f29, [%r72+-4];
	ld.shared.f32 	%f30, [%r72+4];
	add.f32 	%f31, %f29, %f30;
	ld.global.f32 	%f32, [%rd10+-4];
	add.f32 	%f33, %f31, %f32;
	add.s64 	%rd44, %rd7, %rd56;
	ld.global.f32 	%f34, [%rd44+-4];
	add.f32 	%f35, %f33, %f34;
	ld.shared.f32 	%f36, [%r72];
	fma.rn.f32 	%f37, %f36, 0f40800000, %f35;
	mul.f32 	%f38, %f37, 0f3E000000;
	st.global.f32 	[%rd11], %f38;
$L__BB1_16:
	ld.global.f32 	%f39, [%rd9+4];
	setp.eq.f32 	%p11, %f39, 0f3F800000;
	@%p11 bra 	$L__BB1_18;
	ld.shared.f32 	%f40, [%r72];
	ld.shared.f32 	%f41, [%r72+8];
	add.f32 	%f42, %f40, %f41;
	ld.global.f32 	%f43, [%rd10];
	add.f32 	%f44, %f42, %f43;
	add.s64 	%rd45, %rd7, %rd56;
	ld.global.f32 	%f45, [%rd45];
	add.f32 	%f46, %f44, %f45;
	ld.shared.f32 	%f47, [%r72+4];
	fma.rn.f32 	%f48, %f47, 0f40800000, %f46;
	mul.f32 	%f49, %f48, 0f3E000000;
	st.global.f32 	[%rd11+4], %f49;
$L__BB1_18:
	add.s64 	%rd56, %rd56, 16;
	add.s32 	%r72, %r72, 16;
	add.s32 	%r71, %r71, 4;
	add.s32 	%r70, %r70, 4;
	setp.ne.s32 	%p12, %r71, 0;
	@%p12 bra 	$L__BB1_10;
$L__BB1_19:
	setp.eq.s32 	%p13, %r25, 0;
	@%p13 bra 	$L__BB1_24;
	shl.b64 	%rd46, %rd4, 2;
	add.s64 	%rd13, %rd2, %rd46;
	add.s32 	%r76, %r73, %r45;
	cvt.u64.u32 	%rd47, %r73;
	mul.wide.u32 	%rd48, %r73, 4;
	add.s64 	%rd49, %rd46, %rd48;
	mul.wide.s32 	%rd50, %r45, 4;
	sub.s64 	%rd51, %rd49, %rd50;
	add.s64 	%rd59, %rd2, %rd51;
	neg.s32 	%r75, %r25;
	add.s64 	%rd52, %rd4, %rd47;
	shl.b64 	%rd53, %rd52, 2;
	add.s64 	%rd58, %rd3, %rd53;
	add.s32 	%r60, %r73, %r3;
	shl.b32 	%r61, %r60, 2;
	mov.u32 	%r62, _ZZ6doCalcPfS_S_iE6oldRow;
	add.s32 	%r74, %r62, %r61;
	add.s64 	%rd57, %rd1, %rd53;
$L__BB1_21:
	.pragma "nounroll";
	ld.global.f32 	%f50, [%rd58];
	setp.eq.f32 	%p14, %f50, 0f3F800000;
	@%p14 bra 	$L__BB1_23;
	ld.shared.f32 	%f51, [%r74+-4];
	ld.shared.f32 	%f52, [%r74+4];
	add.f32 	%f53, %f51, %f52;
	ld.global.f32 	%f54, [%rd59];
	add.f32 	%f55, %f53, %f54;
	mul.wide.s32 	%rd54, %r76, 4;
	add.s64 	%rd55, %rd13, %rd54;
	ld.global.f32 	%f56, [%rd55];
	add.f32 	%f57, %f55, %f56;
	ld.shared.f32 	%f58, [%r74];
	fma.rn.f32 	%f59, %f58, 0f40800000, %f57;
	mul.f32 	%f60, %f59, 0f3E000000;
	st.global.f32 	[%rd57], %f60;
$L__BB1_23:
	add.s32 	%r76, %r76, 1;
	add.s64 	%rd59, %rd59, 4;
	add.s32 	%r75, %r75, 1;
	setp.ne.s32 	%p15, %r75, 0;
	add.s64 	%rd58, %rd58, 4;
	add.s32 	%r74, %r74, 4;
	add.s64 	%rd57, %rd57, 4;
	@%p15 bra 	$L__BB1_21;
$L__BB1_24:
	ret;

}
	// .globl	_Z7doCheckPfS_S_Pii
.visible .entry _Z7doCheckPfS_S_Pii(
	.param .u64 .ptr .align 1 _Z7doCheckPfS_S_Pii_param_0,
	.param .u64 .ptr .align 1 _Z7doCheckPfS_S_Pii_param_1,
	.param .u64 .ptr .align 1 _Z7doCheckPfS_S_Pii_param_2,
	.param .u64 .ptr .align 1 _Z7doCheckPfS_S_Pii_param_3,
	.param .u32 _Z7doCheckPfS_S_Pii_param_4
)
{
	.reg .pred 	%p<21>;
	.reg .b32 	%r<87>;
	.reg .b32 	%f<61>;
	.reg .b64 	%rd<63>;
	.reg .b64 	%fd<6>;
	// demoted variable
	.shared .align 4 .b8 _ZZ7doCheckPfS_S_PiiE10currentRow[32768];
	ld.param.u64 	%rd29, [_Z7doCheckPfS_S_Pii_param_0];
	ld.param.u64 	%rd30, [_Z7doCheckPfS_S_Pii_param_2];
	ld.param.u64 	%rd31, [_Z7doCheckPfS_S_Pii_param_3];
	ld.param.u32 	%r45, [_Z7doCheckPfS_S_Pii_param_4];
	cvta.to.global.u64 	%rd1, %rd31;
	cvta.to.global.u64 	%rd2, %rd29;
	cvta.to.global.u64 	%rd3, %rd30;
	mov.u32 	%r46, %ctaid.x;
	mul.lo.s32 	%r1, %r45, %r46;
	mov.u32 	%r47, %tid.x;
	mov.u32 	%r48, %ntid.x;
	div.u32 	%r2, %r45, %r48;
	mul.lo.s32 	%r3, %r2, %r47;
	cvt.s64.s32 	%rd32, %r1;
	cvt.s64.s32 	%rd33, %r3;
	add.s64 	%rd4, %rd33, %rd32;
	setp.lt.s32 	%p1, %r2, 1;
	@%p1 bra 	$L__BB2_7;
	and.b32  	%r4, %r2, 3;
	setp.lt.u32 	%p2, %r2, 4;
	mov.b32 	%r76, 0;
	@%p2 bra 	$L__BB2_4;
	and.b32  	%r76, %r2, 2147483644;
	neg.s32 	%r75, %r76;
	add.s64 	%rd5, %rd2, 8;
	shl.b32 	%r50, %r3, 2;
	mov.u32 	%r51, _ZZ7doCheckPfS_S_PiiE10currentRow;
	add.s32 	%r52, %r50, %r51;
	add.s32 	%r73, %r52, 8;
	add.s32 	%r74, %r3, %r1;
$L__BB2_3:
	mul.wide.s32 	%rd34, %r74, 4;
	add.s64 	%rd35, %rd5, %rd34;
	ld.global.f32 	%f1, [%rd35+-8];
	st.shared.f32 	[%r73+-8], %f1;
	ld.global.f32 	%f2, [%rd35+-4];
	st.shared.f32 	[%r73+-4], %f2;
	ld.global.f32 	%f3, [%rd35];
	st.shared.f32 	[%r73], %f3;
	ld.global.f32 	%f4, [%rd35+4];
	st.shared.f32 	[%r73+4], %f4;
	add.s32 	%r75, %r75, 4;
	add.s32 	%r74, %r74, 4;
	add.s32 	%r73, %r73, 16;
	setp.ne.s32 	%p3, %r75, 0;
	@%p3 bra 	$L__BB2_3;
$L__BB2_4:
	setp.eq.s32 	%p4, %r4, 0;
	@%p4 bra 	$L__BB2_7;
	add.s32 	%r53, %r76, %r3;
	shl.b32 	%r54, %r53, 2;
	mov.u32 	%r55, _ZZ7doCheckPfS_S_PiiE10currentRow;
	add.s32 	%r79, %r55, %r54;
	add.s32 	%r78, %r53, %r1;
	neg.s32 	%r77, %r4;
$L__BB2_6:
	.pragma "nounroll";
	mul.wide.s32 	%rd36, %r78, 4;
	add.s64 	%rd37, %rd2, %rd36;
	ld.global.f32 	%f5, [%rd37];
	st.shared.f32 	[%r79], %f5;
	add.s32 	%r79, %r79, 4;
	add.s32 	%r78, %r78, 1;
	add.s32 	%r77, %r77, 1;
	setp.ne.s32 	%p5, %r77, 0;
	@%p5 bra 	$L__BB2_6;
$L__BB2_7:
	setp.lt.s32 	%p6, %r2, 1;
	bar.sync 	0;
	@%p6 bra 	$L__BB2_34;
	and.b32  	%r25, %r2, 3;
	setp.lt.u32 	%p7, %r2, 4;
	mov.b32 	%r83, 0;
	@%p7 bra 	$L__BB2_27;
	and.b32  	%r83, %r2, 2147483644;
	shl.b64 	%rd38, %rd4, 2;
	add.s64 	%rd39, %rd38, 8;
	add.s64 	%rd59, %rd3, %rd39;
	add.s64 	%rd58, %rd1, %rd39;
	mul.wide.s32 	%rd40, %r45, 4;
	add.s64 	%rd41, %rd38, %rd40;
	add.s64 	%rd42, %rd41, %rd2;
	add.s64 	%rd57, %rd42, 12;
	sub.s64 	%rd43, %rd39, %rd40;
	add.s64 	%rd56, %rd2, %rd43;
	shl.b32 	%r57, %r3, 2;
	mov.u32 	%r58, _ZZ7doCheckPfS_S_PiiE10currentRow;
	add.s32 	%r59, %r57, %r58;
	add.s32 	%r82, %r59, 8;
	neg.s32 	%r81, %r83;
	add.s64 	%rd10, %rd2, %rd38;
	mov.u32 	%r80, %r45;
$L__BB2_10:
	ld.global.f32 	%f6, [%rd59+-8];
	setp.eq.f32 	%p8, %f6, 0f3F800000;
	@%p8 bra 	$L__BB2_14;
	ld.shared.f32 	%f7, [%r82+-8];
	ld.shared.f32 	%f8, [%r82+-12];
	ld.shared.f32 	%f9, [%r82+-4];
	add.f32 	%f10, %f8, %f9;
	ld.global.f32 	%f11, [%rd56+-8];
	add.f32 	%f12, %f10, %f11;
	mul.wide.s32 	%rd44, %r80, 4;
	add.s64 	%rd45, %rd10, %rd44;
	ld.global.f32 	%f13, [%rd45];
	add.f32 	%f14, %f12, %f13;
	fma.rn.f32 	%f15, %f14, 0fBE800000, %f7;
	abs.f32 	%f16, %f15;
	cvt.f64.f32 	%fd1, %f16;
	setp.leu.f64 	%p9, %fd1, 0d3FB999999999999A;
	@%p9 bra 	$L__BB2_13;
	mov.b32 	%r61, 1;
	st.global.u32 	[%rd58+-8], %r61;
	bra.uni 	$L__BB2_14;
$L__BB2_13:
	mov.b32 	%r60, 0;
	st.global.u32 	[%rd58+-8], %r60;
$L__BB2_14:
	ld.global.f32 	%f17, [%rd59+-4];
	setp.eq.f32 	%p10, %f17, 0f3F800000;
	@%p10 bra 	$L__BB2_18;
	ld.shared.f32 	%f18, [%r82+-4];
	ld.shared.f32 	%f19, [%r82+-8];
	ld.shared.f32 	%f20, [%r82];
	add.f32 	%f21, %f19, %f20;
	ld.global.f32 	%f22, [%rd56+-4];
	add.f32 	%f23, %f21, %f22;
	ld.global.f32 	%f24, [%rd57+-8];
	add.f32 	%f25, %f23, %f24;
	fma.rn.f32 	%f26, %f25, 0fBE800000, %f18;
	abs.f32 	%f27, %f26;
	cvt.f64.f32 	%fd2, %f27;
	setp.gt.f64 	%p11, %fd2, 0d3FB999999999999A;
	@%p11 bra 	$L__BB2_17;
	mov.b32 	%r62, 0;
	st.global.u32 	[%rd58+-4], %r62;
	bra.uni 	$L__BB2_18;
$L__BB2_17:
	mov.b32 	%r63, 1;
	st.global.u32 	[%rd58+-4], %r63;
$L__BB2_18:
	ld.global.f32 	%f28, [%rd59];
	setp.eq.f32 	%p12, %f28, 0f3F800000;
	@%p12 bra 	$L__BB2_22;
	ld.shared.f32 	%f29, [%r82];
	ld.shared.f32 	%f30, [%r82+-4];
	ld.shared.f32 	%f31, [%r82+4];
	add.f32 	%f32, %f30, %f31;
	ld.global.f32 	%f33, [%rd56];
	add.f32 	%f34, %f32, %f33;
	ld.global.f32 	%f35, [%rd57+-4];
	add.f32 	%f36, %f34, %f35;
	fma.rn.f32 	%f37, %f36, 0fBE800000, %f29;
	abs.f32 	%f38, %f37;
	cvt.f64.f32 	%fd3, %f38;
	setp.gt.f64 	%p13, %fd3, 0d3FB999999999999A;
	@%p13 bra 	$L__BB2_21;
	mov.b32 	%r64, 0;
	st.global.u32 	[%rd58], %r64;
	bra.uni 	$L__BB2_22;
$L__BB2_21:
	mov.b32 	%r65, 1;
	st.global.u32 	[%rd58], %r65;
$L__BB2_22:
	ld.global.f32 	%f39, [%rd59+4];
	setp.eq.f32 	%p14, %f39, 0f3F800000;
	@%p14 bra 	$L__BB2_26;
	ld.shared.f32 	%f40, [%r82+4];
	ld.shared.f32 	%f41, [%r82];
	ld.shared.f32 	%f42, [%r82+8];
	add.f32 	%f43, %f41, %f42;
	ld.global.f32 	%f44, [%rd56+4];
	add.f32 	%f45, %f43, %f44;
	ld.global.f32 	%f46, [%rd57];
	add.f32 	%f47, %f45, %f46;
	fma.rn.f32 	%f48, %f47, 0fBE800000, %f40;
	abs.f32 	%f49, %f48;
	cvt.f64.f32 	%fd4, %f49;
	setp.gt.f64 	%p15, %fd4, 0d3FB999999999999A;
	@%p15 bra 	$L__BB2_25;
	mov.b32 	%r66, 0;
	st.global.u32 	[%rd58+4], %r66;
	bra.uni 	$L__BB2_26;
$L__BB2_25:
	mov.b32 	%r67, 1;
	st.global.u32 	[%rd58+4], %r67;
$L__BB2_26:
	add.s64 	%rd59, %rd59, 16;
	add.s64 	%rd58, %rd58, 16;
	add.s64 	%rd57, %rd57, 16;
	add.s64 	%rd56, %rd56, 16;
	add.s32 	%r82, %r82, 16;
	add.s32 	%r81, %r81, 4;
	add.s32 	%r80, %r80, 4;
	setp.ne.s32 	%p16, %r81, 0;
	@%p16 bra 	$L__BB2_10;
$L__BB2_27:
	setp.eq.s32 	%p17, %r25, 0;
	@%p17 bra 	$L__BB2_34;
	shl.b64 	%rd46, %rd4, 2;
	add.s64 	%rd19, %rd2, %rd46;
	add.s32 	%r86, %r83, %r45;
	cvt.u64.u32 	%rd47, %r83;
	mul.wide.u32 	%rd48, %r83, 4;
	add.s64 	%rd49, %rd46, %rd48;
	mul.wide.s32 	%rd50, %r45, 4;
	sub.s64 	%rd51, %rd49, %rd50;
	add.s64 	%rd62, %rd2, %rd51;
	neg.s32 	%r85, %r25;
	add.s64 	%rd52, %rd4, %rd47;
	shl.b64 	%rd53, %rd52, 2;
	add.s64 	%rd61, %rd3, %rd53;
	add.s32 	%r68, %r83, %r3;
	shl.b32 	%r69, %r68, 2;
	mov.u32 	%r70, _ZZ7doCheckPfS_S_PiiE10currentRow;
	add.s32 	%r84, %r70, %r69;
	add.s64 	%rd60, %rd1, %rd49;
$L__BB2_29:
	.pragma "nounroll";
	ld.global.f32 	%f50, [%rd61];
	setp.eq.f32 	%p18, %f50, 0f3F800000;
	@%p18 bra 	$L__BB2_33;
	ld.shared.f32 	%f51, [%r84];
	ld.shared.f32 	%f52, [%r84+-4];
	ld.shared.f32 	%f53, [%r84+4];
	add.f32 	%f54, %f52, %f53;
	ld.global.f32 	%f55, [%rd62];
	add.f32 	%f56, %f54, %f55;
	mul.wide.s32 	%rd54, %r86, 4;
	add.s64 	%rd55, %rd19, %rd54;
	ld.global.f32 	%f57, [%rd55];
	add.f32 	%f58, %f56, %f57;
	fma.rn.f32 	%f59, %f58, 0fBE800000, %f51;
	abs.f32 	%f60, %f59;
	cvt.f64.f32 	%fd5, %f60;
	setp.gt.f64 	%p19, %fd5, 0d3FB999999999999A;
	@%p19 bra 	$L__BB2_32;
	mov.b32 	%r71, 0;
	st.global.u32 	[%rd60], %r71;
	bra.uni 	$L__BB2_33;
$L__BB2_32:
	mov.b32 	%r72, 1;
	st.global.u32 	[%rd60], %r72;
$L__BB2_33:
	add.s32 	%r86, %r86, 1;
	add.s64 	%rd62, %rd62, 4;
	add.s32 	%r85, %r85, 1;
	setp.ne.s32 	%p20, %r85, 0;
	add.s64 	%rd61, %rd61, 4;
	add.s32 	%r84, %r84, 4;
	add.s64 	%rd60, %rd60, 4;
	@%p20 bra 	$L__BB2_29;
$L__BB2_34:
	ret;

}
	// .globl	_Z12reduceSinglePiS_i
.visible .entry _Z12reduceSinglePiS_i(
	.param .u64 .ptr .align 1 _Z12reduceSinglePiS_i_param_0,
	.param .u64 .ptr .align 1 _Z12reduceSinglePiS_i_param_1,
	.param .u32 _Z12reduceSinglePiS_i_param_2
)
{
	.reg .pred 	%p<9>;
	.reg .b32 	%r<95>;
	.reg .b64 	%rd<7>;

	ld.param.u64 	%rd2, [_Z12reduceSinglePiS_i_param_0];
	ld.param.u64 	%rd3, [_Z12reduceSinglePiS_i_param_1];
	ld.param.u32 	%r9, [_Z12reduceSinglePiS_i_param_2];
	mov.u32 	%r1, %tid.x;
	shl.b32 	%r11, %r1, 2;
	mov.u32 	%r12, parts;
	add.s32 	%r2, %r12, %r11;
	mov.b32 	%r94, 0;
	st.shared.u32 	[%r2], %r94;
	setp.ge.s32 	%p1, %r1, %r9;
	@%p1 bra 	$L__BB3_4;
	mov.u32 	%r3, %ntid.x;
	cvta.to.global.u64 	%rd1, %rd2;
	mov.b32 	%r94, 0;
	mov.u32 	%r93, %r1;
$L__BB3_2:
	mul.wide.s32 	%rd4, %r93, 4;
	add.s64 	%rd5, %rd1, %rd4;
	ld.global.u32 	%r14, [%rd5];
	add.s32 	%r94, %r94, %r14;
	add.s32 	%r93, %r93, %r3;
	setp.lt.s32 	%p2, %r93, %r9;
	@%p2 bra 	$L__BB3_2;
	st.shared.u32 	[%r2], %r94;
$L__BB3_4:
	setp.gt.u32 	%p3, %r1, 511;
	@%p3 bra 	$L__BB3_6;
	ld.shared.u32 	%r15, [%r2+2048];
	add.s32 	%r16, %r94, %r15;
	st.shared.u32 	[%r2], %r16;
$L__BB3_6:
	bar.sync 	0;
	setp.gt.u32 	%p4, %r1, 255;
	@%p4 bra 	$L__BB3_8;
	ld.shared.u32 	%r17, [%r2+1024];
	ld.shared.u32 	%r18, [%r2];
	add.s32 	%r19, %r18, %r17;
	st.shared.u32 	[%r2], %r19;
$L__BB3_8:
	bar.sync 	0;
	setp.gt.u32 	%p5, %r1, 127;
	@%p5 bra 	$L__BB3_10;
	ld.shared.u32 	%r20, [%r2+512];
	ld.shared.u32 	%r21, [%r2];
	add.s32 	%r22, %r21, %r20;
	st.shared.u32 	[%r2], %r22;
$L__BB3_10:
	bar.sync 	0;
	setp.gt.u32 	%p6, %r1, 63;
	@%p6 bra 	$L__BB3_12;
	ld.shared.u32 	%r23, [%r2+256];
	ld.shared.u32 	%r24, [%r2];
	add.s32 	%r25, %r24, %r23;
	st.shared.u32 	[%r2], %r25;
$L__BB3_12:
	bar.sync 	0;
	setp.gt.u32 	%p7, %r1, 31;
	@%p7 bra 	$L__BB3_14;
	ld.shared.u32 	%r26, [%r2+128];
	ld.shared.u32 	%r27, [%r2];
	add.s32 	%r28, %r27, %r26;
	st.shared.u32 	[%r2], %r28;
$L__BB3_14:
	bar.sync 	0;
	setp.ne.s32 	%p8, %r1, 0;
	@%p8 bra 	$L__BB3_16;
	ld.shared.v4.u32 	{%r29, %r30, %r31, %r32}, [parts];
	add.s32 	%r33, %r29, %r30;
	add.s32 	%r34, %r33, %r31;
	add.s32 	%r35, %r34, %r32;
	ld.shared.v4.u32 	{%r36, %r37, %r38, %r39}, [parts+16];
	add.s32 	%r40, %r35, %r36;
	add.s32 	%r41, %r40, %r37;
	add.s32 	%r42, %r41, %r38;
	add.s32 	%r43, %r42, %r39;
	ld.shared.v4.u32 	{%r44, %r45, %r46, %r47}, [parts+32];
	add.s32 	%r48, %r43, %r44;
	add.s32 	%r49, %r48, %r45;
	add.s32 	%r50, %r49, %r46;
	add.s32 	%r51, %r50, %r47;
	ld.shared.v4.u32 	{%r52, %r53, %r54, %r55}, [parts+48];
	add.s32 	%r56, %r51, %r52;
	add.s32 	%r57, %r56, %r53;
	add.s32 	%r58, %r57, %r54;
	add.s32 	%r59, %r58, %r55;
	ld.shared.v4.u32 	{%r60, %r61, %r62, %r63}, [parts+64];
	add.s32 	%r64, %r59, %r60;
	add.s32 	%r65, %r64, %r61;
	add.s32 	%r66, %r65, %r62;
	add.s32 	%r67, %r66, %r63;
	ld.shared.v4.u32 	{%r68, %r69, %r70, %r71}, [parts+80];
	add.s32 	%r72, %r67, %r68;
	add.s32 	%r73, %r72, %r69;
	add.s32 	%r74, %r73, %r70;
	add.s32 	%r75, %r74, %r71;
	ld.shared.v4.u32 	{%r76, %r77, %r78, %r79}, [parts+96];
	add.s32 	%r80, %r75, %r76;
	add.s32 	%r81, %r80, %r77;
	add.s32 	%r82, %r81, %r78;
	add.s32 	%r83, %r82, %r79;
	ld.shared.v4.u32 	{%r84, %r85, %r86, %r87}, [parts+112];
	add.s32 	%r88, %r83, %r84;
	add.s32 	%r89, %r88, %r85;
	add.s32 	%r90, %r89, %r86;
	add.s32 	%r91, %r90, %r87;
	cvta.to.global.u64 	%rd6, %rd3;
	st.global.u32 	[%rd6], %r91;
$L__BB3_16:
	ret;

}
	// .globl	_Z13iReduceSinglePiS_i
.visible .entry _Z13iReduceSinglePiS_i(
	.param .u64 .ptr .align 1 _Z13iReduceSinglePiS_i_param_0,
	.param .u64 .ptr .align 1 _Z13iReduceSinglePiS_i_param_1,
	.param .u32 _Z13iReduceSinglePiS_i_param_2
)
{
	.reg .pred 	%p<14>;
	.reg .b32 	%r<129>;
	.reg .b64 	%rd<26>;

	ld.param.u64 	%rd6, [_Z13iReduceSinglePiS_i_param_0];
	ld.param.u64 	%rd5, [_Z13iReduceSinglePiS_i_param_1];
	ld.param.u32 	%r39, [_Z13iReduceSinglePiS_i_param_2];
	cvta.to.global.u64 	%rd1, %rd6;
	mov.u32 	%r1, %tid.x;
	mov.u32 	%r2, %ntid.x;
	add.s32 	%r3, %r2, %r1;
	div.u32 	%r4, %r39, %r2;
	setp.lt.s32 	%p1, %r4, 1;
	mov.b32 	%r127, 0;
	@%p1 bra 	$L__BB4_13;
	and.b32  	%r5, %r4, 15;
	setp.lt.u32 	%p2, %r4, 16;
	mov.b32 	%r127, 0;
	mov.u32 	%r121, %r127;
	@%p2 bra 	$L__BB4_4;
	and.b32  	%r121, %r4, 2147483632;
	neg.s32 	%r114, %r121;
	mov.b32 	%r127, 0;
	mov.u32 	%r113, %r3;
$L__BB4_3:
	.pragma "nounroll";
	mul.wide.u32 	%rd7, %r113, 4;
	add.s64 	%rd8, %rd1, %rd7;
	ld.global.u32 	%r43, [%rd8];
	add.s32 	%r44, %r43, %r127;
	ld.global.u32 	%r45, [%rd8+4];
	add.s32 	%r46, %r45, %r44;
	ld.global.u32 	%r47, [%rd8+8];
	add.s32 	%r48, %r47, %r46;
	ld.global.u32 	%r49, [%rd8+12];
	add.s32 	%r50, %r49, %r48;
	ld.global.u32 	%r51, [%rd8+16];
	add.s32 	%r52, %r51, %r50;
	ld.global.u32 	%r53, [%rd8+20];
	add.s32 	%r54, %r53, %r52;
	ld.global.u32 	%r55, [%rd8+24];
	add.s32 	%r56, %r55, %r54;
	ld.global.u32 	%r57, [%rd8+28];
	add.s32 	%r58, %r57, %r56;
	ld.global.u32 	%r59, [%rd8+32];
	add.s32 	%r60, %r59, %r58;
	ld.global.u32 	%r61, [%rd8+36];
	add.s32 	%r62, %r61, %r60;
	ld.global.u32 	%r63, [%rd8+40];
	add.s32 	%r64, %r63, %r62;
	ld.global.u32 	%r65, [%rd8+44];
	add.s32 	%r66, %r65, %r64;
	ld.global.u32 	%r67, [%rd8+48];
	add.s32 	%r68, %r67, %r66;
	ld.global.u32 	%r69, [%rd8+52];
	add.s32 	%r70, %r69, %r68;
	ld.global.u32 	%r71, [%rd8+56];
	add.s32 	%r72, %r71, %r70;
	ld.global.u32 	%r73, [%rd8+60];
	add.s32 	%r127, %r73, %r72;
	add.s32 	%r114, %r114, 16;
	add.s32 	%r113, %r113, 16;
	setp.ne.s32 	%p3, %r114, 0;
	@%p3 bra 	$L__BB4_3;
$L__BB4_4:
	setp.eq.s32 	%p4, %r5, 0;
	@%p4 bra 	$L__BB4_13;
	and.b32  	%r17, %r4, 7;
	setp.lt.u32 	%p5, %r5, 8;
	@%p5 bra 	$L__BB4_7;
	add.s32 	%r75, %r3, %r121;
	mul.wide.u32 	%rd9, %r75, 4;
	add.s64 	%rd10, %rd1, %rd9;
	ld.global.u32 	%r76, [%rd10];
	add.s32 	%r77, %r76, %r127;
	cvt.u64.u32 	%rd11, %r3;
	cvt.u64.u32 	%rd12, %r121;
	add.s64 	%rd13, %rd11, %rd12;
	shl.b64 	%rd14, %rd13, 2;
	add.s64 	%rd15, %rd1, %rd14;
	ld.global.u32 	%r78, [%rd15+4];
	add.s32 	%r79, %r78, %r77;
	ld.global.u32 	%r80, [%rd15+8];
	add.s32 	%r81, %r80, %r79;
	ld.global.u32 	%r82, [%rd15+12];
	add.s32 	%r83, %r82, %r81;
	ld.global.u32 	%r84, [%rd15+16];
	add.s32 	%r85, %r84, %r83;
	ld.global.u32 	%r86, [%rd15+20];
	add.s32 	%r87, %r86, %r85;
	ld.global.u32 	%r88, [%rd15+24];
	add.s32 	%r89, %r88, %r87;
	ld.global.u32 	%r90, [%rd15+28];
	add.s32 	%r127, %r90, %r89;
	add.s32 	%r121, %r121, 8;
$L__BB4_7:
	setp.eq.s32 	%p6, %r17, 0;
	@%p6 bra 	$L__BB4_13;
	and.b32  	%r23, %r4, 3;
	setp.lt.u32 	%p7, %r17, 4;
	@%p7 bra 	$L__BB4_10;
	add.s32 	%r92, %r3, %r121;
	mul.wide.u32 	%rd16, %r92, 4;
	add.s64 	%rd17, %rd1, %rd16;
	ld.global.u32 	%r93, [%rd17];
	add.s32 	%r94, %r93, %r127;
	cvt.u64.u32 	%rd18, %r3;
	cvt.u64.u32 	%rd19, %r121;
	add.s64 	%rd20, %rd18, %rd19;
	shl.b64 	%rd21, %rd20, 2;
	add.s64 	%rd22, %rd1, %rd21;
	ld.global.u32 	%r95, [%rd22+4];
	add.s32 	%r96, %r95, %r94;
	ld.global.u32 	%r97, [%rd22+8];
	add.s32 	%r98, %r97, %r96;
	ld.global.u32 	%r99, [%rd22+12];
	add.s32 	%r127, %r99, %r98;
	add.s32 	%r121, %r121, 4;
$L__BB4_10:
	setp.eq.s32 	%p8, %r23, 0;
	@%p8 bra 	$L__BB4_13;
	add.s32 	%r100, %r3, %r121;
	mul.wide.u32 	%rd23, %r100, 4;
	add.s64 	%rd25, %rd1, %rd23;
	neg.s32 	%r125, %r23;
$L__BB4_12:
	.pragma "nounroll";
	ld.global.u32 	%r101, [%rd25];
	add.s32 	%r127, %r101, %r127;
	add.s64 	%rd25, %rd25, 4;
	add.s32 	%r125, %r125, 1;
	setp.ne.s32 	%p9, %r125, 0;
	@%p9 bra 	$L__BB4_12;
$L__BB4_13:
	shl.b32 	%r102, %r1, 2;
	mov.u32 	%r103, sdata;
	add.s32 	%r35, %r103, %r102;
	st.shared.u32 	[%r35], %r127;
	bar.sync 	0;
	setp.lt.u32 	%p10, %r2, 2;
	@%p10 bra 	$L__BB4_18;
	mov.b32 	%r128, 1;
$L__BB4_15:
	shl.b32 	%r37, %r128, 1;
	add.s32 	%r105, %r37, -1;
	and.b32  	%r106, %r105, %r1;
	setp.ne.s32 	%p11, %r106, 0;
	@%p11 bra 	$L__BB4_17;
	shl.b32 	%r107, %r128, 2;
	add.s32 	%r108, %r35, %r107;
	ld.shared.u32 	%r109, [%r108];
	ld.shared.u32 	%r110, [%r35];
	add.s32 	%r111, %r110, %r109;
	st.shared.u32 	[%r35], %r111;
$L__BB4_17:
	bar.sync 	0;
	setp.lt.u32 	%p12, %r37, %r2;
	mov.u32 	%r128, %r37;
	@%p12 bra 	$L__BB4_15;
$L__BB4_18:
	setp.ne.s32 	%p13, %r1, 0;
	@%p13 bra 	$L__BB4_20;
	ld.shared.u32 	%r112, [sdata];
	cvta.to.global.u64 	%rd24, %rd5;
	st.global.u32 	[%rd24], %r112;
$L__BB4_20:
	ret;

}
	// .globl	_Z14iReduceSingle2PiS_j
.visible .entry _Z14iReduceSingle2PiS_j(
	.param .u64 .ptr .align 1 _Z14iReduceSingle2PiS_j_param_0,
	.param .u64 .ptr .align 1 _Z14iReduceSingle2PiS_j_param_1,
	.param .u32 _Z14iReduceSingle2PiS_j_param_2
)
{
	.reg .pred 	%p<14>;
	.reg .b32 	%r<132>;
	.reg .b64 	%rd<26>;

	ld.param.u64 	%rd6, [_Z14iReduceSingle2PiS_j_param_0];
	ld.param.u64 	%rd5, [_Z14iReduceSingle2PiS_j_param_1];
	ld.param.u32 	%r39, [_Z14iReduceSingle2PiS_j_param_2];
	cvta.to.global.u64 	%rd1, %rd6;
	mov.u32 	%r1, %tid.x;
	mov.u32 	%r2, %ntid.x;
	add.s32 	%r3, %r2, %r1;
	div.u32 	%r4, %r39, %r2;
	setp.lt.s32 	%p1, %r4, 1;
	mov.b32 	%r130, 0;
	@%p1 bra 	$L__BB5_13;
	and.b32  	%r5, %r4, 15;
	setp.lt.u32 	%p2, %r4, 16;
	mov.b32 	%r130, 0;
	mov.u32 	%r124, %r130;
	@%p2 bra 	$L__BB5_4;
	and.b32  	%r124, %r4, 2147483632;
	neg.s32 	%r117, %r124;
	mov.b32 	%r130, 0;
	mov.u32 	%r116, %r3;
$L__BB5_3:
	.pragma "nounroll";
	mul.wide.u32 	%rd7, %r116, 4;
	add.s64 	%rd8, %rd1, %rd7;
	ld.global.u32 	%r43, [%rd8];
	add.s32 	%r44, %r43, %r130;
	ld.global.u32 	%r45, [%rd8+4];
	add.s32 	%r46, %r45, %r44;
	ld.global.u32 	%r47, [%rd8+8];
	add.s32 	%r48, %r47, %r46;
	ld.global.u32 	%r49, [%rd8+12];
	add.s32 	%r50, %r49, %r48;
	ld.global.u32 	%r51, [%rd8+16];
	add.s32 	%r52, %r51, %r50;
	ld.global.u32 	%r53, [%rd8+20];
	add.s32 	%r54, %r53, %r52;
	ld.global.u32 	%r55, [%rd8+24];
	add.s32 	%r56, %r55, %r54;
	ld.global.u32 	%r57, [%rd8+28];
	add.s32 	%r58, %r57, %r56;
	ld.global.u32 	%r59, [%rd8+32];
	add.s32 	%r60, %r59, %r58;
	ld.global.u32 	%r61, [%rd8+36];
	add.s32 	%r62, %r61, %r60;
	ld.global.u32 	%r63, [%rd8+40];
	add.s32 	%r64, %r63, %r62;
	ld.global.u32 	%r65, [%rd8+44];
	add.s32 	%r66, %r65, %r64;
	ld.global.u32 	%r67, [%rd8+48];
	add.s32 	%r68, %r67, %r66;
	ld.global.u32 	%r69, [%rd8+52];
	add.s32 	%r70, %r69, %r68;
	ld.global.u32 	%r71, [%rd8+56];
	add.s32 	%r72, %r71, %r70;
	ld.global.u32 	%r73, [%rd8+60];
	add.s32 	%r130, %r73, %r72;
	add.s32 	%r117, %r117, 16;
	add.s32 	%r116, %r116, 16;
	setp.ne.s32 	%p3, %r117, 0;
	@%p3 bra 	$L__BB5_3;
$L__BB5_4:
	setp.eq.s32 	%p4, %r5, 0;
	@%p4 bra 	$L__BB5_13;
	and.b32  	%r17, %r4, 7;
	setp.lt.u32 	%p5, %r5, 8;
	@%p5 bra 	$L__BB5_7;
	add.s32 	%r75, %r3, %r124;
	mul.wide.u32 	%rd9, %r75, 4;
	add.s64 	%rd10, %rd1, %rd9;
	ld.global.u32 	%r76, [%rd10];
	add.s32 	%r77, %r76, %r130;
	cvt.u64.u32 	%rd11, %r3;
	cvt.u64.u32 	%rd12, %r124;
	add.s64 	%rd13, %rd11, %rd12;
	shl.b64 	%rd14, %rd13, 2;
	add.s64 	%rd15, %rd1, %rd14;
	ld.global.u32 	%r78, [%rd15+4];
	add.s32 	%r79, %r78, %r77;
	ld.global.u32 	%r80, [%rd15+8];
	add.s32 	%r81, %r80, %r79;
	ld.global.u32 	%r82, [%rd15+12];
	add.s32 	%r83, %r82, %r81;
	ld.global.u32 	%r84, [%rd15+16];
	add.s32 	%r85, %r84, %r83;
	ld.global.u32 	%r86, [%rd15+20];
	add.s32 	%r87, %r86, %r85;
	ld.global.u32 	%r88, [%rd15+24];
	add.s32 	%r89, %r88, %r87;
	ld.global.u32 	%r90, [%rd15+28];
	add.s32 	%r130, %r90, %r89;
	add.s32 	%r124, %r124, 8;
$L__BB5_7:
	setp.eq.s32 	%p6, %r17, 0;
	@%p6 bra 	$L__BB5_13;
	and.b32  	%r23, %r4, 3;
	setp.lt.u32 	%p7, %r17, 4;
	@%p7 bra 	$L__BB5_10;
	add.s32 	%r92, %r3, %r124;
	mul.wide.u32 	%rd16, %r92, 4;
	add.s64 	%rd17, %rd1, %rd16;
	ld.global.u32 	%r93, [%rd17];
	add.s32 	%r94, %r93, %r130;
	cvt.u64.u32 	%rd18, %r3;
	cvt.u64.u32 	%rd19, %r124;
	add.s64 	%rd20, %rd18, %rd19;
	shl.b64 	%rd21, %rd20, 2;
	add.s64 	%rd22, %rd1, %rd21;
	ld.global.u32 	%r95, [%rd22+4];
	add.s32 	%r96, %r95, %r94;
	ld.global.u32 	%r97, [%rd22+8];
	add.s32 	%r98, %r97, %r96;
	ld.global.u32 	%r99, [%rd22+12];
	add.s32 	%r130, %r99, %r98;
	add.s32 	%r124, %r124, 4;
$L__BB5_10:
	setp.eq.s32 	%p8, %r23, 0;
	@%p8 bra 	$L__BB5_13;
	add.s32 	%r100, %r3, %r124;
	mul.wide.u32 	%rd23, %r100, 4;
	add.s64 	%rd25, %rd1, %rd23;
	neg.s32 	%r128, %r23;
$L__BB5_12:
	.pragma "nounroll";
	ld.global.u32 	%r101, [%rd25];
	add.s32 	%r130, %r101, %r130;
	add.s64 	%rd25, %rd25, 4;
	add.s32 	%r128, %r128, 1;
	setp.ne.s32 	%p9, %r128, 0;
	@%p9 bra 	$L__BB5_12;
$L__BB5_13:
	shl.b32 	%r102, %r1, 2;
	mov.u32 	%r103, sdata;
	add.s32 	%r104, %r103, %r102;
	st.shared.u32 	[%r104], %r130;
	bar.sync 	0;
	setp.lt.u32 	%p10, %r2, 2;
	@%p10 bra 	$L__BB5_18;
	mov.b32 	%r131, 1;
$L__BB5_15:
	shl.b32 	%r36, %r131, 1;
	mul.lo.s32 	%r37, %r36, %r1;
	setp.ge.u32 	%p11, %r37, %r2;
	@%p11 bra 	$L__BB5_17;
	add.s32 	%r106, %r37, %r131;
	shl.b32 	%r107, %r106, 2;
	add.s32 	%r109, %r103, %r107;
	ld.shared.u32 	%r110, [%r109];
	shl.b32 	%r111, %r37, 2;
	add.s32 	%r112, %r103, %r111;
	ld.shared.u32 	%r113, [%r112];
	add.s32 	%r114, %r113, %r110;
	st.shared.u32 	[%r112], %r114;
$L__BB5_17:
	bar.sync 	0;
	setp.lt.u32 	%p12, %r36, %r2;
	mov.u32 	%r131, %r36;
	@%p12 bra 	$L__BB5_15;
$L__BB5_18:
	setp.ne.s32 	%p13, %r1, 0;
	@%p13 bra 	$L__BB5_20;
	ld.shared.u32 	%r115, [sdata];
	cvta.to.global.u64 	%rd24, %rd5;
	st.global.u32 	[%rd24], %r115;
$L__BB5_20:
	ret;

}
	// .globl	_Z13sReduceSinglePiS_j
.visible .entry _Z13sReduceSinglePiS_j(
	.param .u64 .ptr .align 1 _Z13sReduceSinglePiS_j_param_0,
	.param .u64 .ptr .align 1 _Z13sReduceSinglePiS_j_param_1,
	.param .u32 _Z13sReduceSinglePiS_j_param_2
)
{
	.reg .pred 	%p<14>;
	.reg .b32 	%r<126>;
	.reg .b64 	%rd<26>;

	ld.param.u64 	%rd6, [_Z13sReduceSinglePiS_j_param_0];
	ld.param.u64 	%rd5, [_Z13sReduceSinglePiS_j_param_1];
	ld.param.u32 	%r39, [_Z13sReduceSinglePiS_j_param_2];
	cvta.to.global.u64 	%rd1, %rd6;
	mov.u32 	%r1, %tid.x;
	mov.u32 	%r125, %ntid.x;
	add.s32 	%r3, %r125, %r1;
	div.u32 	%r4, %r39, %r125;
	setp.lt.s32 	%p1, %r4, 1;
	mov.b32 	%r124, 0;
	@%p1 bra 	$L__BB6_13;
	and.b32  	%r5, %r4, 15;
	setp.lt.u32 	%p2, %r4, 16;
	mov.b32 	%r124, 0;
	mov.u32 	%r118, %r124;
	@%p2 bra 	$L__BB6_4;
	and.b32  	%r118, %r4, 2147483632;
	neg.s32 	%r111, %r118;
	mov.b32 	%r124, 0;
	mov.u32 	%r110, %r3;
$L__BB6_3:
	.pragma "nounroll";
	mul.wide.u32 	%rd7, %r110, 4;
	add.s64 	%rd8, %rd1, %rd7;
	ld.global.u32 	%r43, [%rd8];
	add.s32 	%r44, %r43, %r124;
	ld.global.u32 	%r45, [%rd8+4];
	add.s32 	%r46, %r45, %r44;
	ld.global.u32 	%r47, [%rd8+8];
	add.s32 	%r48, %r47, %r46;
	ld.global.u32 	%r49, [%rd8+12];
	add.s32 	%r50, %r49, %r48;
	ld.global.u32 	%r51, [%rd8+16];
	add.s32 	%r52, %r51, %r50;
	ld.global.u32 	%r53, [%rd8+20];
	add.s32 	%r54, %r53, %r52;
	ld.global.u32 	%r55, [%rd8+24];
	add.s32 	%r56, %r55, %r54;
	ld.global.u32 	%r57, [%rd8+28];
	add.s32 	%r58, %r57, %r56;
	ld.global.u32 	%r59, [%rd8+32];
	add.s32 	%r60, %r59, %r58;
	ld.global.u32 	%r61, [%rd8+36];
	add.s32 	%r62, %r61, %r60;
	ld.global.u32 	%r63, [%rd8+40];
	add.s32 	%r64, %r63, %r62;
	ld.global.u32 	%r65, [%rd8+44];
	add.s32 	%r66, %r65, %r64;
	ld.global.u32 	%r67, [%rd8+48];
	add.s32 	%r68, %r67, %r66;
	ld.global.u32 	%r69, [%rd8+52];
	add.s32 	%r70, %r69, %r68;
	ld.global.u32 	%r71, [%rd8+56];
	add.s32 	%r72, %r71, %r70;
	ld.global.u32 	%r73, [%rd8+60];
	add.s32 	%r124, %r73, %r72;
	add.s32 	%r111, %r111, 16;
	add.s32 	%r110, %r110, 16;
	setp.ne.s32 	%p3, %r111, 0;
	@%p3 bra 	$L__BB6_3;
$L__BB6_4:
	setp.eq.s32 	%p4, %r5, 0;
	@%p4 bra 	$L__BB6_13;
	and.b32  	%r17, %r4, 7;
	setp.lt.u32 	%p5, %r5, 8;
	@%p5 bra 	$L__BB6_7;
	add.s32 	%r75, %r3, %r118;
	mul.wide.u32 	%rd9, %r75, 4;
	add.s64 	%rd10, %rd1, %rd9;
	ld.global.u32 	%r76, [%rd10];
	add.s32 	%r77, %r76, %r124;
	cvt.u64.u32 	%rd11, %r3;
	cvt.u64.u32 	%rd12, %r118;
	add.s64 	%rd13, %rd11, %rd12;
	shl.b64 	%rd14, %rd13, 2;
	add.s64 	%rd15, %rd1, %rd14;
	ld.global.u32 	%r78, [%rd15+4];
	add.s32 	%r79, %r78, %r77;
	ld.global.u32 	%r80, [%rd15+8];
	add.s32 	%r81, %r80, %r79;
	ld.global.u32 	%r82, [%rd15+12];
	add.s32 	%r83, %r82, %r81;
	ld.global.u32 	%r84, [%rd15+16];
	add.s32 	%r85, %r84, %r83;
	ld.global.u32 	%r86, [%rd15+20];
	add.s32 	%r87, %r86, %r85;
	ld.global.u32 	%r88, [%rd15+24];
	add.s32 	%r89, %r88, %r87;
	ld.global.u32 	%r90, [%rd15+28];
	add.s32 	%r124, %r90, %r89;
	add.s32 	%r118, %r118, 8;
$L__BB6_7:
	setp.eq.s32 	%p6, %r17, 0;
	@%p6 bra 	$L__BB6_13;
	and.b32  	%r23, %r4, 3;
	setp.lt.u32 	%p7, %r17, 4;
	@%p7 bra 	$L__BB6_10;
	add.s32 	%r92, %r3, %r118;
	mul.wide.u32 	%rd16, %r92, 4;
	add.s64 	%rd17, %rd1, %rd16;
	ld.global.u32 	%r93, [%rd17];
	add.s32 	%r94, %r93, %r124;
	cvt.u64.u32 	%rd18, %r3;
	cvt.u64.u32 	%rd19, %r118;
	add.s64 	%rd20, %rd18, %rd19;
	shl.b64 	%rd21, %rd20, 2;
	add.s64 	%rd22, %rd1, %rd21;
	ld.global.u32 	%r95, [%rd22+4];
	add.s32 	%r96, %r95, %r94;
	ld.global.u32 	%r97, [%rd22+8];
	add.s32 	%r98, %r97, %r96;
	ld.global.u32 	%r99, [%rd22+12];
	add.s32 	%r124, %r99, %r98;
	add.s32 	%r118, %r118, 4;
$L__BB6_10:
	setp.eq.s32 	%p8, %r23, 0;
	@%p8 bra 	$L__BB6_13;
	add.s32 	%r100, %r3, %r118;
	mul.wide.u32 	%rd23, %r100, 4;
	add.s64 	%rd25, %rd1, %rd23;
	neg.s32 	%r122, %r23;
$L__BB6_12:
	.pragma "nounroll";
	ld.global.u32 	%r101, [%rd25];
	add.s32 	%r124, %r101, %r124;
	add.s64 	%rd25, %rd25, 4;
	add.s32 	%r122, %r122, 1;
	setp.ne.s32 	%p9, %r122, 0;
	@%p9 bra 	$L__BB6_12;
$L__BB6_13:
	shl.b32 	%r102, %r1, 2;
	mov.u32 	%r103, sdata;
	add.s32 	%r35, %r103, %r102;
	st.shared.u32 	[%r35], %r124;
	bar.sync 	0;
	setp.lt.u32 	%p10, %r125, 2;
	@%p10 bra 	$L__BB6_17;
$L__BB6_14:
	shr.u32 	%r37, %r125, 1;
	setp.ge.u32 	%p11, %r1, %r37;
	@%p11 bra 	$L__BB6_16;
	shl.b32 	%r104, %r37, 2;
	add.s32 	%r105, %r35, %r104;
	ld.shared.u32 	%r106, [%r105];
	ld.shared.u32 	%r107, [%r35];
	add.s32 	%r108, %r107, %r106;
	st.shared.u32 	[%r35], %r108;
$L__BB6_16:
	bar.sync 	0;
	setp.gt.u32 	%p12, %r125, 3;
	mov.u32 	%r125, %r37;
	@%p12 bra 	$L__BB6_14;
$L__BB6_17:
	setp.ne.s32 	%p13, %r1, 0;
	@%p13 bra 	$L__BB6_19;
	ld.shared.u32 	%r109, [sdata];
	cvta.to.global.u64 	%rd24, %rd5;
	st.global.u32 	[%rd24], %r109;
$L__BB6_19:
	ret;

}
	// .globl	_Z9reduceSumPiS_j
.visible .entry _Z9reduceSumPiS_j(
	.param .u64 .ptr .align 1 _Z9reduceSumPiS_j_param_0,
	.param .u64 .ptr .align 1 _Z9reduceSumPiS_j_param_1,
	.param .u32 _Z9reduceSumPiS_j_param_2
)
{
	.reg .pred 	%p<15>;
	.reg .b32 	%r<155>;
	.reg .b64 	%rd<37>;

	ld.param.u64 	%rd12, [_Z9reduceSumPiS_j_param_0];
	ld.param.u64 	%rd11, [_Z9reduceSumPiS_j_param_1];
	ld.param.u32 	%r57, [_Z9reduceSumPiS_j_param_2];
	cvta.to.global.u64 	%rd1, %rd12;
	mov.u32 	%r1, %ctaid.x;
	mul.lo.s32 	%r58, %r57, %r1;
	mov.u32 	%r2, %tid.x;
	mov.u32 	%r3, %ntid.x;
	div.u32 	%r4, %r57, %r3;
	mul.lo.s32 	%r59, %r4, %r2;
	cvt.s64.s32 	%rd13, %r58;
	cvt.s64.s32 	%rd14, %r59;
	add.s64 	%rd2, %rd14, %rd13;
	shl.b64 	%rd15, %rd2, 2;
	add.s64 	%rd3, %rd1, %rd15;
	setp.lt.s32 	%p1, %r4, 2;
	@%p1 bra 	$L__BB7_15;
	ld.global.u32 	%r146, [%rd3];
	add.s32 	%r6, %r4, -1;
	add.s32 	%r62, %r4, -2;
	and.b32  	%r7, %r6, 15;
	setp.lt.u32 	%p2, %r62, 15;
	mov.b32 	%r140, 1;
	@%p2 bra 	$L__BB7_5;
	and.b32  	%r64, %r6, -16;
	neg.s32 	%r133, %r64;
	add.s64 	%rd17, %rd15, %rd1;
	add.s64 	%rd35, %rd17, 32;
	mov.b32 	%r132, 0;
$L__BB7_3:
	.pragma "nounroll";
	ld.global.u32 	%r65, [%rd35+-28];
	add.s32 	%r66, %r146, %r65;
	ld.global.u32 	%r67, [%rd35+-24];
	add.s32 	%r68, %r66, %r67;
	ld.global.u32 	%r69, [%rd35+-20];
	add.s32 	%r70, %r68, %r69;
	ld.global.u32 	%r71, [%rd35+-16];
	add.s32 	%r72, %r70, %r71;
	ld.global.u32 	%r73, [%rd35+-12];
	add.s32 	%r74, %r72, %r73;
	ld.global.u32 	%r75, [%rd35+-8];
	add.s32 	%r76, %r74, %r75;
	ld.global.u32 	%r77, [%rd35+-4];
	add.s32 	%r78, %r76, %r77;
	ld.global.u32 	%r79, [%rd35];
	add.s32 	%r80, %r78, %r79;
	ld.global.u32 	%r81, [%rd35+4];
	add.s32 	%r82, %r80, %r81;
	ld.global.u32 	%r83, [%rd35+8];
	add.s32 	%r84, %r82, %r83;
	ld.global.u32 	%r85, [%rd35+12];
	add.s32 	%r86, %r84, %r85;
	ld.global.u32 	%r87, [%rd35+16];
	add.s32 	%r88, %r86, %r87;
	ld.global.u32 	%r89, [%rd35+20];
	add.s32 	%r90, %r88, %r89;
	ld.global.u32 	%r91, [%rd35+24];
	add.s32 	%r92, %r90, %r91;
	ld.global.u32 	%r93, [%rd35+28];
	add.s32 	%r94, %r92, %r93;
	ld.global.u32 	%r95, [%rd35+32];
	add.s32 	%r146, %r94, %r95;
	add.s32 	%r133, %r133, 16;
	add.s32 	%r132, %r132, 16;
	add.s64 	%rd35, %rd35, 64;
	setp.ne.s32 	%p3, %r133, 0;
	@%p3 bra 	$L__BB7_3;
	add.s32 	%r140, %r132, 1;
$L__BB7_5:
	setp.eq.s32 	%p4, %r7, 0;
	@%p4 bra 	$L__BB7_14;
	and.b32  	%r19, %r6, 7;
	setp.lt.u32 	%p5, %r7, 8;
	@%p5 bra 	$L__BB7_8;
	mul.wide.u32 	%rd18, %r140, 4;
	add.s64 	%rd19, %rd3, %rd18;
	ld.global.u32 	%r97, [%rd19];
	add.s32 	%r98, %r146, %r97;
	ld.global.u32 	%r99, [%rd19+4];
	add.s32 	%r100, %r98, %r99;
	ld.global.u32 	%r101, [%rd19+8];
	add.s32 	%r102, %r100, %r101;
	ld.global.u32 	%r103, [%rd19+12];
	add.s32 	%r104, %r102, %r103;
	ld.global.u32 	%r105, [%rd19+16];
	add.s32 	%r106, %r104, %r105;
	ld.global.u32 	%r107, [%rd19+20];
	add.s32 	%r108, %r106, %r107;
	ld.global.u32 	%r109, [%rd19+24];
	add.s32 	%r110, %r108, %r109;
	ld.global.u32 	%r111, [%rd19+28];
	add.s32 	%r146, %r110, %r111;
	add.s32 	%r140, %r140, 8;
$L__BB7_8:
	setp.eq.s32 	%p6, %r19, 0;
	@%p6 bra 	$L__BB7_14;
	and.b32  	%r25, %r6, 3;
	setp.lt.u32 	%p7, %r19, 4;
	@%p7 bra 	$L__BB7_11;
	mul.wide.u32 	%rd20, %r140, 4;
	add.s64 	%rd21, %rd3, %rd20;
	ld.global.u32 	%r113, [%rd21];
	add.s32 	%r114, %r146, %r113;
	ld.global.u32 	%r115, [%rd21+4];
	add.s32 	%r116, %r114, %r115;
	ld.global.u32 	%r117, [%rd21+8];
	add.s32 	%r118, %r116, %r117;
	ld.global.u32 	%r119, [%rd21+12];
	add.s32 	%r146, %r118, %r119;
	add.s32 	%r140, %r140, 4;
$L__BB7_11:
	setp.eq.s32 	%p8, %r25, 0;
	@%p8 bra 	$L__BB7_14;
	mul.wide.u32 	%rd23, %r140, 4;
	add.s64 	%rd24, %rd15, %rd23;
	add.s64 	%rd36, %rd1, %rd24;
	neg.s32 	%r144, %r25;
$L__BB7_13:
	.pragma "nounroll";
	ld.global.u32 	%r120, [%rd36];
	add.s32 	%r146, %r146, %r120;
	add.s64 	%rd36, %rd36, 4;
	add.s32 	%r144, %r144, 1;
	setp.ne.s32 	%p9, %r144, 0;
	@%p9 bra 	$L__BB7_13;
$L__BB7_14:
	st.global.u32 	[%rd3], %r146;
$L__BB7_15:
	bar.sync 	0;
	setp.ne.s32 	%p10, %r2, 0;
	@%p10 bra 	$L__BB7_22;
	cvta.to.global.u64 	%rd25, %rd11;
	mul.wide.u32 	%rd26, %r1, 4;
	add.s64 	%rd10, %rd25, %rd26;
	mov.b32 	%r150, 0;
	st.global.u32 	[%rd10], %r150;
	and.b32  	%r37, %r3, 3;
	setp.lt.u32 	%p11, %r3, 4;
	mov.u32 	%r151, %r150;
	@%p11 bra 	$L__BB7_19;
	and.b32  	%r151, %r3, 2044;
	and.b32  	%r123, %r3, -4;
	neg.s32 	%r148, %r123;
	shl.b32 	%r40, %r4, 2;
	mov.b32 	%r147, 0;
	mul.wide.s32 	%rd29, %r4, 4;
	mov.u32 	%r150, %r147;
$L__BB7_18:
	mul.wide.s32 	%rd27, %r147, 4;
	add.s64 	%rd28, %rd3, %rd27;
	ld.global.u32 	%r124, [%rd28];
	add.s32 	%r125, %r150, %r124;
	st.global.u32 	[%rd10], %r125;
	add.s64 	%rd30, %rd28, %rd29;
	ld.global.u32 	%r126, [%rd30];
	add.s32 	%r127, %r125, %r126;
	st.global.u32 	[%rd10], %r127;
	add.s64 	%rd31, %rd30, %rd29;
	ld.global.u32 	%r128, [%rd31];
	add.s32 	%r129, %r127, %r128;
	st.global.u32 	[%rd10], %r129;
	add.s64 	%rd32, %rd31, %rd29;
	ld.global.u32 	%r130, [%rd32];
	add.s32 	%r150, %r129, %r130;
	st.global.u32 	[%rd10], %r150;
	add.s32 	%r148, %r148, 4;
	add.s32 	%r147, %r147, %r40;
	setp.ne.s32 	%p12, %r148, 0;
	@%p12 bra 	$L__BB7_18;
$L__BB7_19:
	setp.eq.s32 	%p13, %r37, 0;
	@%p13 bra 	$L__BB7_22;
	mul.lo.s32 	%r153, %r151, %r4;
	neg.s32 	%r152, %r37;
$L__BB7_21:
	.pragma "nounroll";
	mul.wide.s32 	%rd33, %r153, 4;
	add.s64 	%rd34, %rd3, %rd33;
	ld.global.u32 	%r131, [%rd34];
	add.s32 	%r150, %r150, %r131;
	st.global.u32 	[%rd10], %r150;
	add.s32 	%r153, %r153, %r4;
	add.s32 	%r152, %r152, 1;
	setp.ne.s32 	%p14, %r152, 0;
	@%p14 bra 	$L__BB7_21;
$L__BB7_22:
	ret;

}
	// .globl	_Z10iReduceSumPiS_j
.visible .entry _Z10iReduceSumPiS_j(
	.param .u64 .ptr .align 1 _Z10iReduceSumPiS_j_param_0,
	.param .u64 .ptr .align 1 _Z10iReduceSumPiS_j_param_1,
	.param .u32 _Z10iReduceSumPiS_j_param_2
)
{
	.reg .pred 	%p<14>;
	.reg .b32 	%r<164>;
	.reg .b64 	%rd<65>;

	ld.param.u64 	%rd3, [_Z10iReduceSumPiS_j_param_0];
	ld.param.u64 	%rd2, [_Z10iReduceSumPiS_j_param_1];
	ld.param.u32 	%r43, [_Z10iReduceSumPiS_j_param_2];
	cvta.to.global.u64 	%rd1, %rd3;
	mov.u32 	%r1, %tid.x;
	mov.u32 	%r2, %ntid.x;
	div.u32 	%r3, %r43, %r2;
	setp.lt.s32 	%p1, %r3, 1;
	mov.b32 	%r162, 0;
	@%p1 bra 	$L__BB8_13;
	add.s32 	%r46, %r2, %r1;
	mad.lo.s32 	%r4, %r3, %r1, %r46;
	and.b32  	%r5, %r3, 15;
	setp.lt.u32 	%p2, %r3, 16;
	mov.b32 	%r162, 0;
	mov.u32 	%r155, %r162;
	@%p2 bra 	$L__BB8_4;
	and.b32  	%r155, %r3, 2147483632;
	neg.s32 	%r148, %r155;
	mad.lo.s32 	%r48, %r1, %r3, %r1;
	add.s32 	%r49, %r2, %r48;
	add.s32 	%r147, %r49, 7;
	mov.b32 	%r162, 0;
$L__BB8_3:
	.pragma "nounroll";
	add.s32 	%r50, %r147, -7;
	mul.wide.u32 	%rd4, %r50, 4;
	add.s64 	%rd5, %rd1, %rd4;
	ld.global.u32 	%r51, [%rd5];
	add.s32 	%r52, %r51, %r162;
	add.s32 	%r53, %r147, -6;
	mul.wide.u32 	%rd6, %r53, 4;
	add.s64 	%rd7, %rd1, %rd6;
	ld.global.u32 	%r54, [%rd7];
	add.s32 	%r55, %r54, %r52;
	add.s32 	%r56, %r147, -5;
	mul.wide.u32 	%rd8, %r56, 4;
	add.s64 	%rd9, %rd1, %rd8;
	ld.global.u32 	%r57, [%rd9];
	add.s32 	%r58, %r57, %r55;
	add.s32 	%r59, %r147, -4;
	mul.wide.u32 	%rd10, %r59, 4;
	add.s64 	%rd11, %rd1, %rd10;
	ld.global.u32 	%r60, [%rd11];
	add.s32 	%r61, %r60, %r58;
	add.s32 	%r62, %r147, -3;
	mul.wide.u32 	%rd12, %r62, 4;
	add.s64 	%rd13, %rd1, %rd12;
	ld.global.u32 	%r63, [%rd13];
	add.s32 	%r64, %r63, %r61;
	add.s32 	%r65, %r147, -2;
	mul.wide.u32 	%rd14, %r65, 4;
	add.s64 	%rd15, %rd1, %rd14;
	ld.global.u32 	%r66, [%rd15];
	add.s32 	%r67, %r66, %r64;
	add.s32 	%r68, %r147, -1;
	mul.wide.u32 	%rd16, %r68, 4;
	add.s64 	%rd17, %rd1, %rd16;
	ld.global.u32 	%r69, [%rd17];
	add.s32 	%r70, %r69, %r67;
	add.s32 	%r71, %r147, 8;
	mul.wide.u32 	%rd18, %r147, 4;
	add.s64 	%rd19, %rd1, %rd18;
	ld.global.u32 	%r72, [%rd19];
	add.s32 	%r73, %r72, %r70;
	add.s32 	%r74, %r147, 1;
	mul.wide.u32 	%rd20, %r74, 4;
	add.s64 	%rd21, %rd1, %rd20;
	ld.global.u32 	%r75, [%rd21];
	add.s32 	%r76, %r75, %r73;
	add.s32 	%r77, %r147, 2;
	mul.wide.u32 	%rd22, %r77, 4;
	add.s64 	%rd23, %rd1, %rd22;
	ld.global.u32 	%r78, [%rd23];
	add.s32 	%r79, %r78, %r76;
	add.s32 	%r80, %r147, 3;
	mul.wide.u32 	%rd24, %r80, 4;
	add.s64 	%rd25, %rd1, %rd24;
	ld.global.u32 	%r81, [%rd25];
	add.s32 	%r82, %r81, %r79;
	add.s32 	%r83, %r147, 4;
	mul.wide.u32 	%rd26, %r83, 4;
	add.s64 	%rd27, %rd1, %rd26;
	ld.global.u32 	%r84, [%rd27];
	add.s32 	%r85, %r84, %r82;
	add.s32 	%r86, %r147, 5;
	mul.wide.u32 	%rd28, %r86, 4;
	add.s64 	%rd29, %rd1, %rd28;
	ld.global.u32 	%r87, [%rd29];
	add.s32 	%r88, %r87, %r85;
	add.s32 	%r89, %r147, 6;
	mul.wide.u32 	%rd30, %r89, 4;
	add.s64 	%rd31, %rd1, %rd30;
	ld.global.u32 	%r90, [%rd31];
	add.s32 	%r91, %r90, %r88;
	add.s32 	%r92, %r147, 7;
	mul.wide.u32 	%rd32, %r92, 4;
	add.s64 	%rd33, %rd1, %rd32;
	ld.global.u32 	%r93, [%rd33];
	add.s32 	%r94, %r93, %r91;
	mul.wide.u32 	%rd34, %r71, 4;
	add.s64 	%rd35, %rd1, %rd34;
	ld.global.u32 	%r95, [%rd35];
	add.s32 	%r162, %r95, %r94;
	add.s32 	%r148, %r148, 16;
	add.s32 	%r147, %r147, 16;
	setp.ne.s32 	%p3, %r148, 0;
	@%p3 bra 	$L__BB8_3;
$L__BB8_4:
	setp.eq.s32 	%p4, %r5, 0;
	@%p4 bra 	$L__BB8_13;
	and.b32  	%r18, %r3, 7;
	setp.lt.u32 	%p5, %r5, 8;
	@%p5 bra 	$L__BB8_7;
	add.s32 	%r97, %r4, %r155;
	mul.wide.u32 	%rd36, %r97, 4;
	add.s64 	%rd37, %rd1, %rd36;
	ld.global.u32 	%r98, [%rd37];
	add.s32 	%r99, %r98, %r162;
	add.s32 	%r100, %r97, 1;
	mul.wide.u32 	%rd38, %r100, 4;
	add.s64 	%rd39, %rd1, %rd38;
	ld.global.u32 	%r101, [%rd39];
	add.s32 	%r102, %r101, %r99;
	add.s32 	%r103, %r97, 2;
	mul.wide.u32 	%rd40, %r103, 4;
	add.s64 	%rd41, %rd1, %rd40;
	ld.global.u32 	%r104, [%rd41];
	add.s32 	%r105, %r104, %r102;
	add.s32 	%r106, %r97, 3;
	mul.wide.u32 	%rd42, %r106, 4;
	add.s64 	%rd43, %rd1, %rd42;
	ld.global.u32 	%r107, [%rd43];
	add.s32 	%r108, %r107, %r105;
	add.s32 	%r109, %r97, 4;
	mul.wide.u32 	%rd44, %r109, 4;
	add.s64 	%rd45, %rd1, %rd44;
	ld.global.u32 	%r110, [%rd45];
	add.s32 	%r111, %r110, %r108;
	add.s32 	%r112, %r97, 5;
	mul.wide.u32 	%rd46, %r112, 4;
	add.s64 	%rd47, %rd1, %rd46;
	ld.global.u32 	%r113, [%rd47];
	add.s32 	%r114, %r113, %r111;
	add.s32 	%r115, %r97, 6;
	mul.wide.u32 	%rd48, %r115, 4;
	add.s64 	%rd49, %rd1, %rd48;
	ld.global.u32 	%r116, [%rd49];
	add.s32 	%r117, %r116, %r114;
	add.s32 	%r118, %r97, 7;
	mul.wide.u32 	%rd50, %r118, 4;
	add.s64 	%rd51, %rd1, %rd50;
	ld.global.u32 	%r119, [%rd51];
	add.s32 	%r162, %r119, %r117;
	add.s32 	%r155, %r155, 8;
$L__BB8_7:
	setp.eq.s32 	%p6, %r18, 0;
	@%p6 bra 	$L__BB8_13;
	and.b32  	%r24, %r3, 3;
	setp.lt.u32 	%p7, %r18, 4;
	@%p7 bra 	$L__BB8_10;
	add.s32 	%r121, %r4, %r155;
	mul.wide.u32 	%rd52, %r121, 4;
	add.s64 	%rd53, %rd1, %rd52;
	ld.global.u32 	%r122, [%rd53];
	add.s32 	%r123, %r122, %r162;
	add.s32 	%r124, %r121, 1;
	mul.wide.u32 	%rd54, %r124, 4;
	add.s64 	%rd55, %rd1, %rd54;
	ld.global.u32 	%r125, [%rd55];
	add.s32 	%r126, %r125, %r123;
	add.s32 	%r127, %r121, 2;
	mul.wide.u32 	%rd56, %r127, 4;
	add.s64 	%rd57, %rd1, %rd56;
	ld.global.u32 	%r128, [%rd57];
	add.s32 	%r129, %r128, %r126;
	add.s32 	%r130, %r121, 3;
	mul.wide.u32 	%rd58, %r130, 4;
	add.s64 	%rd59, %rd1, %rd58;
	ld.global.u32 	%r131, [%rd59];
	add.s32 	%r162, %r131, %r129;
	add.s32 	%r155, %r155, 4;
$L__BB8_10:
	setp.eq.s32 	%p8, %r24, 0;
	@%p8 bra 	$L__BB8_13;
	add.s32 	%r132, %r2, %r155;
	mad.lo.s32 	%r133, %r1, %r3, %r1;
	add.s32 	%r160, %r132, %r133;
	neg.s32 	%r159, %r24;
$L__BB8_12:
	.pragma "nounroll";
	mul.wide.u32 	%rd60, %r160, 4;
	add.s64 	%rd61, %rd1, %rd60;
	ld.global.u32 	%r134, [%rd61];
	add.s32 	%r162, %r134, %r162;
	add.s32 	%r160, %r160, 1;
	add.s32 	%r159, %r159, 1;
	setp.ne.s32 	%p9, %r159, 0;
	@%p9 bra 	$L__BB8_12;
$L__BB8_13:
	shl.b32 	%r135, %r1, 2;
	mov.u32 	%r136, sdata;
	add.s32 	%r39, %r136, %r135;
	st.shared.u32 	[%r39], %r162;
	bar.sync 	0;
	setp.lt.u32 	%p10, %r2, 2;
	@%p10 bra 	$L__BB8_18;
	mov.b32 	%r163, 1;
$L__BB8_15:
	shl.b32 	%r41, %r163, 1;
	add.s32 	%r138, %r41, -1;
	and.b32  	%r139, %r138, %r1;
	setp.ne.s32 	%p11, %r139, 0;
	@%p11 bra 	$L__BB8_17;
	shl.b32 	%r140, %r163, 2;
	add.s32 	%r141, %r39, %r140;
	ld.shared.u32 	%r142, [%r141];
	ld.shared.u32 	%r143, [%r39];
	add.s32 	%r144, %r143, %r142;
	st.shared.u32 	[%r39], %r144;
$L__BB8_17:
	bar.sync 	0;
	setp.lt.u32 	%p12, %r41, %r2;
	mov.u32 	%r163, %r41;
	@%p12 bra 	$L__BB8_15;
$L__BB8_18:
	setp.ne.s32 	%p13, %r1, 0;
	@%p13 bra 	$L__BB8_20;
	ld.shared.u32 	%r145, [sdata];
	mov.u32 	%r146, %ctaid.x;
	cvta.to.global.u64 	%rd62, %rd2;
	mul.wide.u32 	%rd63, %r146, 4;
	add.s64 	%rd64, %rd62, %rd63;
	st.global.u32 	[%rd64], %r145;
$L__BB8_20:
	ret;

}
	// .globl	_Z11iReduceSum2PiS_j
.visible .entry _Z11iReduceSum2PiS_j(
	.param .u64 .ptr .align 1 _Z11iReduceSum2PiS_j_param_0,
	.param .u64 .ptr .align 1 _Z11iReduceSum2PiS_j_param_1,
	.param .u32 _Z11iReduceSum2PiS_j_param_2
)
{
	.reg .pred 	%p<14>;
	.reg .b32 	%r<167>;
	.reg .b64 	%rd<65>;

	ld.param.u64 	%rd3, [_Z11iReduceSum2PiS_j_param_0];
	ld.param.u64 	%rd2, [_Z11iReduceSum2PiS_j_param_1];
	ld.param.u32 	%r43, [_Z11iReduceSum2PiS_j_param_2];
	cvta.to.global.u64 	%rd1, %rd3;
	mov.u32 	%r1, %tid.x;
	mov.u32 	%r2, %ntid.x;
	div.u32 	%r3, %r43, %r2;
	setp.lt.s32 	%p1, %r3, 1;
	mov.b32 	%r165, 0;
	@%p1 bra 	$L__BB9_13;
	add.s32 	%r46, %r2, %r1;
	mad.lo.s32 	%r4, %r3, %r1, %r46;
	and.b32  	%r5, %r3, 15;
	setp.lt.u32 	%p2, %r3, 16;
	mov.b32 	%r165, 0;
	mov.u32 	%r158, %r165;
	@%p2 bra 	$L__BB9_4;
	and.b32  	%r158, %r3, 2147483632;
	neg.s32 	%r151, %r158;
	mad.lo.s32 	%r48, %r1, %r3, %r1;
	add.s32 	%r49, %r2, %r48;
	add.s32 	%r150, %r49, 7;
	mov.b32 	%r165, 0;
$L__BB9_3:
	.pragma "nounroll";
	add.s32 	%r50, %r150, -7;
	mul.wide.u32 	%rd4, %r50, 4;
	add.s64 	%rd5, %rd1, %rd4;
	ld.global.u32 	%r51, [%rd5];
	add.s32 	%r52, %r51, %r165;
	add.s32 	%r53, %r150, -6;
	mul.wide.u32 	%rd6, %r53, 4;
	add.s64 	%rd7, %rd1, %rd6;
	ld.global.u32 	%r54, [%rd7];
	add.s32 	%r55, %r54, %r52;
	add.s32 	%r56, %r150, -5;
	mul.wide.u32 	%rd8, %r56, 4;
	add.s64 	%rd9, %rd1, %rd8;
	ld.global.u32 	%r57, [%rd9];
	add.s32 	%r58, %r57, %r55;
	add.s32 	%r59, %r150, -4;
	mul.wide.u32 	%rd10, %r59, 4;
	add.s64 	%rd11, %rd1, %rd10;
	ld.global.u32 	%r60, [%rd11];
	add.s32 	%r61, %r60, %r58;
	add.s32 	%r62, %r150, -3;
	mul.wide.u32 	%rd12, %r62, 4;
	add.s64 	%rd13, %rd1, %rd12;
	ld.global.u32 	%r63, [%rd13];
	add.s32 	%r64, %r63, %r61;
	add.s32 	%r65, %r150, -2;
	mul.wide.u32 	%rd14, %r65, 4;
	add.s64 	%rd15, %rd1, %rd14;
	ld.global.u32 	%r66, [%rd15];
	add.s32 	%r67, %r66, %r64;
	add.s32 	%r68, %r150, -1;
	mul.wide.u32 	%rd16, %r68, 4;
	add.s64 	%rd17, %rd1, %rd16;
	ld.global.u32 	%r69, [%rd17];
	add.s32 	%r70, %r69, %r67;
	add.s32 	%r71, %r150, 8;
	mul.wide.u32 	%rd18, %r150, 4;
	add.s64 	%rd19, %rd1, %rd18;
	ld.global.u32 	%r72, [%rd19];
	add.s32 	%r73, %r72, %r70;
	add.s32 	%r74, %r150, 1;
	mul.wide.u32 	%rd20, %r74, 4;
	add.s64 	%rd21, %rd1, %rd20;
	ld.global.u32 	%r75, [%rd21];
	add.s32 	%r76, %r75, %r73;
	add.s32 	%r77, %r150, 2;
	mul.wide.u32 	%rd22, %r77, 4;
	add.s64 	%rd23, %rd1, %rd22;
	ld.global.u32 	%r78, [%rd23];
	add.s32 	%r79, %r78, %r76;
	add.s32 	%r80, %r150, 3;
	mul.wide.u32 	%rd24, %r80, 4;
	add.s64 	%rd25, %rd1, %rd24;
	ld.global.u32 	%r81, [%rd25];
	add.s32 	%r82, %r81, %r79;
	add.s32 	%r83, %r150, 4;
	mul.wide.u32 	%rd26, %r83, 4;
	add.s64 	%rd27, %rd1, %rd26;
	ld.global.u32 	%r84, [%rd27];
	add.s32 	%r85, %r84, %r82;
	add.s32 	%r86, %r150, 5;
	mul.wide.u32 	%rd28, %r86, 4;
	add.s64 	%rd29, %rd1, %rd28;
	ld.global.u32 	%r87, [%rd29];
	add.s32 	%r88, %r87, %r85;
	add.s32 	%r89, %r150, 6;
	mul.wide.u32 	%rd30, %r89, 4;
	add.s64 	%rd31, %rd1, %rd30;
	ld.global.u32 	%r90, [%rd31];
	add.s32 	%r91, %r90, %r88;
	add.s32 	%r92, %r150, 7;
	mul.wide.u32 	%rd32, %r92, 4;
	add.s64 	%rd33, %rd1, %rd32;
	ld.global.u32 	%r93, [%rd33];
	add.s32 	%r94, %r93, %r91;
	mul.wide.u32 	%rd34, %r71, 4;
	add.s64 	%rd35, %rd1, %rd34;
	ld.global.u32 	%r95, [%rd35];
	add.s32 	%r165, %r95, %r94;
	add.s32 	%r151, %r151, 16;
	add.s32 	%r150, %r150, 16;
	setp.ne.s32 	%p3, %r151, 0;
	@%p3 bra 	$L__BB9_3;
$L__BB9_4:
	setp.eq.s32 	%p4, %r5, 0;
	@%p4 bra 	$L__BB9_13;
	and.b32  	%r18, %r3, 7;
	setp.lt.u32 	%p5, %r5, 8;
	@%p5 bra 	$L__BB9_7;
	add.s32 	%r97, %r4, %r158;
	mul.wide.u32 	%rd36, %r97, 4;
	add.s64 	%rd37, %rd1, %rd36;
	ld.global.u32 	%r98, [%rd37];
	add.s32 	%r99, %r98, %r165;
	add.s32 	%r100, %r97, 1;
	mul.wide.u32 	%rd38, %r100, 4;
	add.s64 	%rd39, %rd1, %rd38;
	ld.global.u32 	%r101, [%rd39];
	add.s32 	%r102, %r101, %r99;
	add.s32 	%r103, %r97, 2;
	mul.wide.u32 	%rd40, %r103, 4;
	add.s64 	%rd41, %rd1, %rd40;
	ld.global.u32 	%r104, [%rd41];
	add.s32 	%r105, %r104, %r102;
	add.s32 	%r106, %r97, 3;
	mul.wide.u32 	%rd42, %r106, 4;
	add.s64 	%rd43, %rd1, %rd42;
	ld.global.u32 	%r107, [%rd43];
	add.s32 	%r108, %r107, %r105;
	add.s32 	%r109, %r97, 4;
	mul.wide.u32 	%rd44, %r109, 4;
	add.s64 	%rd45, %rd1, %rd44;
	ld.global.u32 	%r110, [%rd45];
	add.s32 	%r111, %r110, %r108;
	add.s32 	%r112, %r97, 5;
	mul.wide.u32 	%rd46, %r112, 4;
	add.s64 	%rd47, %rd1, %rd46;
	ld.global.u32 	%r113, [%rd47];
	add.s32 	%r114, %r113, %r111;
	add.s32 	%r115, %r97, 6;
	mul.wide.u32 	%rd48, %r115, 4;
	add.s64 	%rd49, %rd1, %rd48;
	ld.global.u32 	%r116, [%rd49];
	add.s32 	%r117, %r116, %r114;
	add.s32 	%r118, %r97, 7;
	mul.wide.u32 	%rd50, %r118, 4;
	add.s64 	%rd51, %rd1, %rd50;
	ld.global.u32 	%r119, [%rd51];
	add.s32 	%r165, %r119, %r117;
	add.s32 	%r158, %r158, 8;
$L__BB9_7:
	setp.eq.s32 	%p6, %r18, 0;
	@%p6 bra 	$L__BB9_13;
	and.b32  	%r24, %r3, 3;
	setp.lt.u32 	%p7, %r18, 4;
	@%p7 bra 	$L__BB9_10;
	add.s32 	%r121, %r4, %r158;
	mul.wide.u32 	%rd52, %r121, 4;
	add.s64 	%rd53, %rd1, %rd52;
	ld.global.u32 	%r122, [%rd53];
	add.s32 	%r123, %r122, %r165;
	add.s32 	%r124, %r121, 1;
	mul.wide.u32 	%rd54, %r124, 4;
	add.s64 	%rd55, %rd1, %rd54;
	ld.global.u32 	%r125, [%rd55];
	add.s32 	%r126, %r125, %r123;
	add.s32 	%r127, %r121, 2;
	mul.wide.u32 	%rd56, %r127, 4;
	add.s64 	%rd57, %rd1, %rd56;
	ld.global.u32 	%r128, [%rd57];
	add.s32 	%r129, %r128, %r126;
	add.s32 	%r130, %r121, 3;
	mul.wide.u32 	%rd58, %r130, 4;
	add.s64 	%rd59, %rd1, %rd58;
	ld.global.u32 	%r131, [%rd59];
	add.s32 	%r165, %r131, %r129;
	add.s32 	%r158, %r158, 4;
$L__BB9_10:
	setp.eq.s32 	%p8, %r24, 0;
	@%p8 bra 	$L__BB9_13;
	add.s32 	%r132, %r2, %r158;
	mad.lo.s32 	%r133, %r1, %r3, %r1;
	add.s32 	%r163, %r132, %r133;
	neg.s32 	%r162, %r24;
$L__BB9_12:
	.pragma "nounroll";
	mul.wide.u32 	%rd60, %r163, 4;
	add.s64 	%rd61, %rd1, %rd60;
	ld.global.u32 	%r134, [%rd61];
	add.s32 	%r165, %r134, %r165;
	add.s32 	%r163, %r163, 1;
	add.s32 	%r162, %r162, 1;
	setp.ne.s32 	%p9, %r162, 0;
	@%p9 bra 	$L__BB9_12;
$L__BB9_13:
	shl.b32 	%r135, %r1, 2;
	mov.u32 	%r136, sdata;
	add.s32 	%r137, %r136, %r135;
	st.shared.u32 	[%r137], %r165;
	bar.sync 	0;
	setp.lt.u32 	%p10, %r2, 2;
	@%p10 bra 	$L__BB9_18;
	mov.b32 	%r166, 1;
$L__BB9_15:
	shl.b32 	%r40, %r166, 1;
	mul.lo.s32 	%r41, %r40, %r1;
	setp.ge.u32 	%p11, %r41, %r2;
	@%p11 bra 	$L__BB9_17;
	add.s32 	%r139, %r41, %r166;
	shl.b32 	%r140, %r139, 2;
	add.s32 	%r142, %r136, %r140;
	ld.shared.u32 	%r143, [%r142];
	shl.b32 	%r144, %r41, 2;
	add.s32 	%r145, %r136, %r144;
	ld.shared.u32 	%r146, [%r145];
	add.s32 	%r147, %r146, %r143;
	st.shared.u32 	[%r145], %r147;
$L__BB9_17:
	bar.sync 	0;
	setp.lt.u32 	%p12, %r40, %r2;
	mov.u32 	%r166, %r40;
	@%p12 bra 	$L__BB9_15;
$L__BB9_18:
	setp.ne.s32 	%p13, %r1, 0;
	@%p13 bra 	$L__BB9_20;
	ld.shared.u32 	%r148, [sdata];
	mov.u32 	%r149, %ctaid.x;
	cvta.to.global.u64 	%rd62, %rd2;
	mul.wide.u32 	%rd63, %r149, 4;
	add.s64 	%rd64, %rd62, %rd63;
	st.global.u32 	[%rd64], %r148;
$L__BB9_20:
	ret;

}
	// .globl	_Z10sReduceSumPiS_j
.visible .entry _Z10sReduceSumPiS_j(
	.param .u64 .ptr .align 1 _Z10sReduceSumPiS_j_param_0,
	.param .u64 .ptr .align 1 _Z10sReduceSumPiS_j_param_1,
	.param .u32 _Z10sReduceSumPiS_j_param_2
)
{
	.reg .pred 	%p<14>;
	.reg .b32 	%r<161>;
	.reg .b64 	%rd<65>;

	ld.param.u64 	%rd3, [_Z10sReduceSumPiS_j_param_0];
	ld.param.u64 	%rd2, [_Z10sReduceSumPiS_j_param_1];
	ld.param.u32 	%r43, [_Z10sReduceSumPiS_j_param_2];
	cvta.to.global.u64 	%rd1, %rd3;
	mov.u32 	%r1, %tid.x;
	mov.u32 	%r160, %ntid.x;
	div.u32 	%r3, %r43, %r160;
	setp.lt.s32 	%p1, %r3, 1;
	mov.b32 	%r159, 0;
	@%p1 bra 	$L__BB10_13;
	add.s32 	%r46, %r160, %r1;
	mad.lo.s32 	%r4, %r3, %r1, %r46;
	and.b32  	%r5, %r3, 15;
	setp.lt.u32 	%p2, %r3, 16;
	mov.b32 	%r159, 0;
	mov.u32 	%r152, %r159;
	@%p2 bra 	$L__BB10_4;
	and.b32  	%r152, %r3, 2147483632;
	neg.s32 	%r145, %r152;
	mad.lo.s32 	%r48, %r1, %r3, %r1;
	add.s32 	%r49, %r160, %r48;
	add.s32 	%r144, %r49, 7;
	mov.b32 	%r159, 0;
$L__BB10_3:
	.pragma "nounroll";
	add.s32 	%r50, %r144, -7;
	mul.wide.u32 	%rd4, %r50, 4;
	add.s64 	%rd5, %rd1, %rd4;
	ld.global.u32 	%r51, [%rd5];
	add.s32 	%r52, %r51, %r159;
	add.s32 	%r53, %r144, -6;
	mul.wide.u32 	%rd6, %r53, 4;
	add.s64 	%rd7, %rd1, %rd6;
	ld.global.u32 	%r54, [%rd7];
	add.s32 	%r55, %r54, %r52;
	add.s32 	%r56, %r144, -5;
	mul.wide.u32 	%rd8, %r56, 4;
	add.s64 	%rd9, %rd1, %rd8;
	ld.global.u32 	%r57, [%rd9];
	add.s32 	%r58, %r57, %r55;
	add.s32 	%r59, %r144, -4;
	mul.wide.u32 	%rd10, %r59, 4;
	add.s64 	%rd11, %rd1, %rd10;
	ld.global.u32 	%r60, [%rd11];
	add.s32 	%r61, %r60, %r58;
	add.s32 	%r62, %r144, -3;
	mul.wide.u32 	%rd12, %r62, 4;
	add.s64 	%rd13, %rd1, %rd12;
	ld.global.u32 	%r63, [%rd13];
	add.s32 	%r64, %r63, %r61;
	add.s32 	%r65, %r144, -2;
	mul.wide.u32 	%rd14, %r65, 4;
	add.s64 	%rd15, %rd1, %rd14;
	ld.global.u32 	%r66, [%rd15];
	add.s32 	%r67, %r66, %r64;
	add.s32 	%r68, %r144, -1;
	mul.wide.u32 	%rd16, %r68, 4;
	add.s64 	%rd17, %rd1, %rd16;
	ld.global.u32 	%r69, [%rd17];
	add.s32 	%r70, %r69, %r67;
	add.s32 	%r71, %r144, 8;
	mul.wide.u32 	%rd18, %r144, 4;
	add.s64 	%rd19, %rd1, %rd18;
	ld.global.u32 	%r72, [%rd19];
	add.s32 	%r73, %r72, %r70;
	add.s32 	%r74, %r144, 1;
	mul.wide.u32 	%rd20, %r74, 4;
	add.s64 	%rd21, %rd1, %rd20;
	ld.global.u32 	%r75, [%rd21];
	add.s32 	%r76, %r75, %r73;
	add.s32 	%r77, %r144, 2;
	mul.wide.u32 	%rd22, %r77, 4;
	add.s64 	%rd23, %rd1, %rd22;
	ld.global.u32 	%r78, [%rd23];
	add.s32 	%r79, %r78, %r76;
	add.s32 	%r80, %r144, 3;
	mul.wide.u32 	%rd24, %r80, 4;
	add.s64 	%rd25, %rd1, %rd24;
	ld.global.u32 	%r81, [%rd25];
	add.s32 	%r82, %r81, %r79;
	add.s32 	%r83, %r144, 4;
	mul.wide.u32 	%rd26, %r83, 4;
	add.s64 	%rd27, %rd1, %rd26;
	ld.global.u32 	%r84, [%rd27];
	add.s32 	%r85, %r84, %r82;
	add.s32 	%r86, %r144, 5;
	mul.wide.u32 	%rd28, %r86, 4;
	add.s64 	%rd29, %rd1, %rd28;
	ld.global.u32 	%r87, [%rd29];
	add.s32 	%r88, %r87, %r85;
	add.s32 	%r89, %r144, 6;
	mul.wide.u32 	%rd30, %r89, 4;
	add.s64 	%rd31, %rd1, %rd30;
	ld.global.u32 	%r90, [%rd31];
	add.s32 	%r91, %r90, %r88;
	add.s32 	%r92, %r144, 7;
	mul.wide.u32 	%rd32, %r92, 4;
	add.s64 	%rd33, %rd1, %rd32;
	ld.global.u32 	%r93, [%rd33];
	add.s32 	%r94, %r93, %r91;
	mul.wide.u32 	%rd34, %r71, 4;
	add.s64 	%rd35, %rd1, %rd34;
	ld.global.u32 	%r95, [%rd35];
	add.s32 	%r159, %r95, %r94;
	add.s32 	%r145, %r145, 16;
	add.s32 	%r144, %r144, 16;
	setp.ne.s32 	%p3, %r145, 0;
	@%p3 bra 	$L__BB10_3;
$L__BB10_4:
	setp.eq.s32 	%p4, %r5, 0;
	@%p4 bra 	$L__BB10_13;
	and.b32  	%r18, %r3, 7;
	setp.lt.u32 	%p5, %r5, 8;
	@%p5 bra 	$L__BB10_7;
	add.s32 	%r97, %r4, %r152;
	mul.wide.u32 	%rd36, %r97, 4;
	add.s64 	%rd37, %rd1, %rd36;
	ld.global.u32 	%r98, [%rd37];
	add.s32 	%r99, %r98, %r159;
	add.s32 	%r100, %r97, 1;
	mul.wide.u32 	%rd38, %r100, 4;
	add.s64 	%rd39, %rd1, %rd38;
	ld.global.u32 	%r101, [%rd39];
	add.s32 	%r102, %r101, %r99;
	add.s32 	%r103, %r97, 2;
	mul.wide.u32 	%rd40, %r103, 4;
	add.s64 	%rd41, %rd1, %rd40;
	ld.global.u32 	%r104, [%rd41];
	add.s32 	%r105, %r104, %r102;
	add.s32 	%r106, %r97, 3;
	mul.wide.u32 	%rd42, %r106, 4;
	add.s64 	%rd43, %rd1, %rd42;
	ld.global.u32 	%r107, [%rd43];
	add.s32 	%r108, %r107, %r105;
	add.s32 	%r109, %r97, 4;
	mul.wide.u32 	%rd44, %r109, 4;
	add.s64 	%rd45, %rd1, %rd44;
	ld.global.u32 	%r110, [%rd45];
	add.s32 	%r111, %r110, %r108;
	add.s32 	%r112, %r97, 5;
	mul.wide.u32 	%rd46, %r112, 4;
	add.s64 	%rd47, %rd1, %rd46;
	ld.global.u32 	%r113, [%rd47];
	add.s32 	%r114, %r113, %r111;
	add.s32 	%r115, %r97, 6;
	mul.wide.u32 	%rd48, %r115, 4;
	add.s64 	%rd49, %rd1, %rd48;
	ld.global.u32 	%r116, [%rd49];
	add.s32 	%r117, %r116, %r114;
	add.s32 	%r118, %r97, 7;
	mul.wide.u32 	%rd50, %r118, 4;
	add.s64 	%rd51, %rd1, %rd50;
	ld.global.u32 	%r119, [%rd51];
	add.s32 	%r159, %r119, %r117;
	add.s32 	%r152, %r152, 8;
$L__BB10_7:
	setp.eq.s32 	%p6, %r18, 0;
	@%p6 bra 	$L__BB10_13;
	and.b32  	%r24, %r3, 3;
	setp.lt.u32 	%p7, %r18, 4;
	@%p7 bra 	$L__BB10_10;
	add.s32 	%r121, %r4, %r152;
	mul.wide.u32 	%rd52, %r121, 4;
	add.s64 	%rd53, %rd1, %rd52;
	ld.global.u32 	%r122, [%rd53];
	add.s32 	%r123, %r122, %r159;
	add.s32 	%r124, %r121, 1;
	mul.wide.u32 	%rd54, %r124, 4;
	add.s64 	%rd55, %rd1, %rd54;
	ld.global.u32 	%r125, [%rd55];
	add.s32 	%r126, %r125, %r123;
	add.s32 	%r127, %r121, 2;
	mul.wide.u32 	%rd56, %r127, 4;
	add.s64 	%rd57, %rd1, %rd56;
	ld.global.u32 	%r128, [%rd57];
	add.s32 	%r129, %r128, %r126;
	add.s32 	%r130, %r121, 3;
	mul.wide.u32 	%rd58, %r130, 4;
	add.s64 	%rd59, %rd1, %rd58;
	ld.global.u32 	%r131, [%rd59];
	add.s32 	%r159, %r131, %r129;
	add.s32 	%r152, %r152, 4;
$L__BB10_10:
	setp.eq.s32 	%p8, %r24, 0;
	@%p8 bra 	$L__BB10_13;
	add.s32 	%r132, %r160, %r152;
	mad.lo.s32 	%r133, %r1, %r3, %r1;
	add.s32 	%r157, %r132, %r133;
	neg.s32 	%r156, %r24;
$L__BB10_12:
	.pragma "nounroll";
	mul.wide.u32 	%rd60, %r157, 4;
	add.s64 	%rd61, %rd1, %rd60;
	ld.global.u32 	%r134, [%rd61];
	add.s32 	%r159, %r134, %r159;
	add.s32 	%r157, %r157, 1;
	add.s32 	%r156, %r156, 1;
	setp.ne.s32 	%p9, %r156, 0;
	@%p9 bra 	$L__BB10_12;
$L__BB10_13:
	shl.b32 	%r135, %r1, 2;
	mov.u32 	%r136, sdata;
	add.s32 	%r39, %r136, %r135;
	st.shared.u32 	[%r39], %r159;
	bar.sync 	0;
	setp.lt.u32 	%p10, %r160, 2;
	@%p10 bra 	$L__BB10_17;
$L__BB10_14:
	shr.u32 	%r41, %r160, 1;
	setp.ge.u32 	%p11, %r1, %r41;
	@%p11 bra 	$L__BB10_16;
	shl.b32 	%r137, %r41, 2;
	add.s32 	%r138, %r39, %r137;
	ld.shared.u32 	%r139, [%r138];
	ld.shared.u32 	%r140, [%r39];
	add.s32 	%r141, %r140, %r139;
	st.shared.u32 	[%r39], %r141;
$L__BB10_16:
	bar.sync 	0;
	setp.gt.u32 	%p12, %r160, 3;
	mov.u32 	%r160, %r41;
	@%p12 bra 	$L__BB10_14;
$L__BB10_17:
	setp.ne.s32 	%p13, %r1, 0;
	@%p13 bra 	$L__BB10_19;
	ld.shared.u32 	%r142, [sdata];
	mov.u32 	%r143, %ctaid.x;
	cvta.to.global.u64 	%rd62, %rd2;
	mul.wide.u32 	%rd63, %r143, 4;
	add.s64 	%rd64, %rd62, %rd63;
	st.global.u32 	[%rd64], %r142;
$L__BB10_19:
	ret;

}


// ===== COMPILED SASS (sm_100) =====

	.target	sm_100

	.elftype	@"ET_EXEC"


//--------------------- .note.nv.tkinfo           --------------------------
	.section	.note.nv.tkinfo,"",@"SHT_NOTE"
	.sectionflags	@"SHF_NOTE_NV_TKINFO"
	.tkinfo
        /*0018*/ 	.word	0x00000002
        /*0030*/ 	.string	""
        /*0030*/ 	.string	"ptxas"
        /*0030*/ 	.string	"Cuda compilation tools, release 13.0, V13.0.88"
        /*0030*/ 	.string	"Build cuda_13.0.r13.0/compiler.36424714_0"
        /*0030*/ 	.string	"-arch sm_100 -m 64 "



//--------------------- .note.nv.cuinfo           --------------------------
	.section	.note.nv.cuinfo,"",@"SHT_NOTE"
	.sectionflags	@"SHF_NOTE_NV_CUINFO"
        /*0018*/ 	.short	0x0002
        /*001a*/ 	.short	0x0064
        /*001c*/ 	.short	0x0082
	.zero		2


//--------------------- .nv.info                  --------------------------
	.section	.nv.info,"",@"SHT_CUDA_INFO"
	.align	4


	//----- nvinfo : EIATTR_REGCOUNT
	.align		4
        /*0000*/ 	.byte	0x04, 0x2f
        /*0002*/ 	.short	(.L_1 - .L_0)
	.align		4
.L_0:
        /*0004*/ 	.word	index@(_Z10InitArraysPfS_S_Pii)
        /*0008*/ 	.word	0x00000020


	//----- nvinfo : EIATTR_FRAME_SIZE
	.align		4
.L_1:
        /*000c*/ 	.byte	0x04, 0x11
        /*000e*/ 	.short	(.L_3 - .L_2)
	.align		4
.L_2:
        /*0010*/ 	.word	index@(_Z10InitArraysPfS_S_Pii)
        /*0014*/ 	.word	0x00000000


	//----- nvinfo : EIATTR_REGCOUNT
	.align		4
.L_3:
        /*0018*/ 	.byte	0x04, 0x2f
        /*001a*/ 	.short	(.L_5 - .L_4)
	.align		4
.L_4:
        /*001c*/ 	.word	index@(_Z6doCalcPfS_S_i)
        /*0020*/ 	.word	0x00000020


	//----- nvinfo : EIATTR_FRAME_SIZE
	.align		4
.L_5:
        /*0024*/ 	.byte	0x04, 0x11
        /*0026*/ 	.short	(.L_7 - .L_6)
	.align		4
.L_6:
        /*0028*/ 	.word	index@(_Z6doCalcPfS_S_i)
        /*002c*/ 	.word	0x00000000


	//----- nvinfo : EIATTR_REGCOUNT
	.align		4
.L_7:
        /*0030*/ 	.byte	0x04, 0x2f
        /*0032*/ 	.short	(.L_9 - .L_8)
	.align		4
.L_8:
        /*0034*/ 	.word	index@(_Z7doCheckPfS_S_Pii)
        /*0038*/ 	.word	0x00000020


	//----- nvinfo : EIATTR_FRAME_SIZE
	.align		4
.L_9:
        /*003c*/ 	.byte	0x04, 0x11
        /*003e*/ 	.short	(.L_11 - .L_10)
	.align		4
.L_10:
        /*0040*/ 	.word	index@(_Z7doCheckPfS_S_Pii)
        /*0044*/ 	.word	0x00000000


	//----- nvinfo : EIATTR_REGCOUNT
	.align		4
.L_11:
        /*0048*/ 	.byte	0x04, 0x2f
        /*004a*/ 	.short	(.L_13 - .L_12)
	.align		4
.L_12:
        /*004c*/ 	.word	index@(_Z12reduceSinglePiS_i)
        /*0050*/ 	.word	0x0000001e


	//----- nvinfo : EIATTR_FRAME_SIZE
	.align		4
.L_13:
        /*0054*/ 	.byte	0x04, 0x11
        /*0056*/ 	.short	(.L_15 - .L_14)
	.align		4
.L_14:
        /*0058*/ 	.word	index@(_Z12reduceSinglePiS_i)
        /*005c*/ 	.word	0x00000000


	//----- nvinfo : EIATTR_REGCOUNT
	.align		4
.L_15:
        /*0060*/ 	.byte	0x04, 0x2f
        /*0062*/ 	.short	(.L_17 - .L_16)
	.align		4
.L_16:
        /*0064*/ 	.word	index@(_Z13iReduceSinglePiS_i)
        /*0068*/ 	.word	0x0000001d


	//----- nvinfo : EIATTR_FRAME_SIZE
	.align		4
.L_17:
        /*006c*/ 	.byte	0x04, 0x11
        /*006e*/ 	.short	(.L_19 - .L_18)
	.align		4
.L_18:
        /*0070*/ 	.word	index@(_Z13iReduceSinglePiS_i)
        /*0074*/ 	.word	0x00000000


	//----- nvinfo : EIATTR_REGCOUNT
	.align		4
.L_19:
        /*0078*/ 	.byte	0x04, 0x2f
        /*007a*/ 	.short	(.L_21 - .L_20)
	.align		4
.L_20:
        /*007c*/ 	.word	index@(_Z14iReduceSingle2PiS_j)
        /*0080*/ 	.word	0x0000001d


	//----- nvinfo : EIATTR_FRAME_SIZE
	.align		4
.L_21:
        /*0084*/ 	.byte	0x04, 0x11
        /*0086*/ 	.short	(.L_23 - .L_22)
	.align		4
.L_22:
        /*0088*/ 	.word	index@(_Z14iReduceSingle2PiS_j)
        /*008c*/ 	.word	0x00000000


	//----- nvinfo : EIATTR_REGCOUNT
	.align		4
.L_23:
        /*0090*/ 	.byte	0x04, 0x2f
        /*0092*/ 	.short	(.L_25 - .L_24)
	.align		4
.L_24:
        /*0094*/ 	.word	index@(_Z13sReduceSinglePiS_j)
        /*0098*/ 	.word	0x0000001e


	//----- nvinfo : EIATTR_FRAME_SIZE
	.align		4
.L_25:
        /*009c*/ 	.byte	0x04, 0x11
        /*009e*/ 	.short	(.L_27 - .L_26)
	.align		4
.L_26:
        /*00a0*/ 	.word	index@(_Z13sReduceSinglePiS_j)
        /*00a4*/ 	.word	0x00000000


	//----- nvinfo : EIATTR_REGCOUNT
	.align		4
.L_27:
        /*00a8*/ 	.byte	0x04, 0x2f
        /*00aa*/ 	.short	(.L_29 - .L_28)
	.align		4
.L_28:
        /*00ac*/ 	.word	index@(_Z9reduceSumPiS_j)
        /*00b0*/ 	.word	0x0000001e


	//----- nvinfo : EIATTR_FRAME_SIZE
	.align		4
.L_29:
        /*00b4*/ 	.byte	0x04, 0x11
        /*00b6*/ 	.short	(.L_31 - .L_30)
	.align		4
.L_30:
        /*00b8*/ 	.word	index@(_Z9reduceSumPiS_j)
        /*00bc*/ 	.word	0x00000000


	//----- nvinfo : EIATTR_REGCOUNT
	.align		4
.L_31:
        /*00c0*/ 	.byte	0x04, 0x2f
        /*00c2*/ 	.short	(.L_33 - .L_32)
	.align		4
.L_32:
        /*00c4*/ 	.word	index@(_Z10iReduceSumPiS_j)
        /*00c8*/ 	.word	0x00000020


	//----- nvinfo : EIATTR_FRAME_SIZE
	.align		4
.L_33:
        /*00cc*/ 	.byte	0x04, 0x11
        /*00ce*/ 	.short	(.L_35 - .L_34)
	.align		4
.L_34:
        /*00d0*/ 	.word	index@(_Z10iReduceSumPiS_j)
        /*00d4*/ 	.word	0x00000000


	//----- nvinfo : EIATTR_REGCOUNT
	.align		4
.L_35:
        /*00d8*/ 	.byte	0x04, 0x2f
        /*00da*/ 	.short	(.L_37 - .L_36)
	.align		4
.L_36:
        /*00dc*/ 	.word	index@(_Z11iReduceSum2PiS_j)
        /*00e0*/ 	.word	0x00000020


	//----- nvinfo : EIATTR_FRAME_SIZE
	.align		4
.L_37:
        /*00e4*/ 	.byte	0x04, 0x11
        /*00e6*/ 	.short	(.L_39 - .L_38)
	.align		4
.L_38:
        /*00e8*/ 	.word	index@(_Z11iReduceSum2PiS_j)
        /*00ec*/ 	.word	0x00000000


	//----- nvinfo : EIATTR_REGCOUNT
	.align		4
.L_39:
        /*00f0*/ 	.byte	0x04, 0x2f
        /*00f2*/ 	.short	(.L_41 - .L_40)
	.align		4
.L_40:
        /*00f4*/ 	.word	index@(_Z10sReduceSumPiS_j)
        /*00f8*/ 	.word	0x00000020


	//----- nvinfo : EIATTR_FRAME_SIZE
	.align		4
.L_41:
        /*00fc*/ 	.byte	0x04, 0x11
        /*00fe*/ 	.short	(.L_43 - .L_42)
	.align		4
.L_42:
        /*0100*/ 	.word	index@(_Z10sReduceSumPiS_j)
        /*0104*/ 	.word	0x00000000


	//----- nvinfo : EIATTR_MIN_STACK_SIZE
	.align		4
.L_43:
        /*0108*/ 	.byte	0x04, 0x12
        /*010a*/ 	.short	(.L_45 - .L_44)
	.align		4
.L_44:
        /*010c*/ 	.word	index@(_Z10sReduceSumPiS_j)
        /*0110*/ 	.word	0x00000000


	//----- nvinfo : EIATTR_MIN_STACK_SIZE
	.align		4
.L_45:
        /*0114*/ 	.byte	0x04, 0x12
        /*0116*/ 	.short	(.L_47 - .L_46)
	.align		4
.L_46:
        /*0118*/ 	.word	index@(_Z11iReduceSum2PiS_j)
        /*011c*/ 	.word	0x00000000


	//----- nvinfo : EIATTR_MIN_STACK_SIZE
	.align		4
.L_47:
        /*0120*/ 	.byte	0x04, 0x12
        /*0122*/ 	.short	(.L_49 - .L_48)
	.align		4
.L_48:
        /*0124*/ 	.word	index@(_Z10iReduceSumPiS_j)
        /*0128*/ 	.word	0x00000000


	//----- nvinfo : EIATTR_MIN_STACK_SIZE
	.align		4
.L_49:
        /*012c*/ 	.byte	0x04, 0x12
        /*012e*/ 	.short	(.L_51 - .L_50)
	.align		4
.L_50:
        /*0130*/ 	.word	index@(_Z9reduceSumPiS_j)
        /*0134*/ 	.word	0x00000000


	//----- nvinfo : EIATTR_MIN_STACK_SIZE
	.align		4
.L_51:
        /*0138*/ 	.byte	0x04, 0x12
        /*013a*/ 	.short	(.L_53 - .L_52)
	.align		4
.L_52:
        /*013c*/ 	.word	index@(_Z13sReduceSinglePiS_j)
        /*0140*/ 	.word	0x00000000


	//----- nvinfo : EIATTR_MIN_STACK_SIZE
	.align		4
.L_53:
        /*0144*/ 	.byte	0x04, 0x12
        /*0146*/ 	.short	(.L_55 - .L_54)
	.align		4
.L_54:
        /*0148*/ 	.word	index@(_Z14iReduceSingle2PiS_j)
        /*014c*/ 	.word	0x00000000


	//----- nvinfo : EIATTR_MIN_STACK_SIZE
	.align		4
.L_55:
        /*0150*/ 	.byte	0x04, 0x12
        /*0152*/ 	.short	(.L_57 - .L_56)
	.align		4
.L_56:
        /*0154*/ 	.word	index@(_Z13iReduceSinglePiS_i)
        /*0158*/ 	.word	0x00000000


	//----- nvinfo : EIATTR_MIN_STACK_SIZE
	.align		4
.L_57:
        /*015c*/ 	.byte	0x04, 0x12
        /*015e*/ 	.short	(.L_59 - .L_58)
	.align		4
.L_58:
        /*0160*/ 	.word	index@(_Z12reduceSinglePiS_i)
        /*0164*/ 	.word	0x00000000


	//----- nvinfo : EIATTR_MIN_STACK_SIZE
	.align		4
.L_59:
        /*0168*/ 	.byte	0x04, 0x12
        /*016a*/ 	.short	(.L_61 - .L_60)
	.align		4
.L_60:
        /*016c*/ 	.word	index@(_Z7doCheckPfS_S_Pii)
        /*0170*/ 	.word	0x00000000


	//----- nvinfo : EIATTR_MIN_STACK_SIZE
	.align		4
.L_61:
        /*0174*/ 	.byte	0x04, 0x12
        /*0176*/ 	.short	(.L_63 - .L_62)
	.align		4
.L_62:
        /*0178*/ 	.word	index@(_Z6doCalcPfS_S_i)
        /*017c*/ 	.word	0x00000000


	//----- nvinfo : EIATTR_MIN_STACK_SIZE
	.align		4
.L_63:
        /*0180*/ 	.byte	0x04, 0x12
        /*0182*/ 	.short	(.L_65 - .L_64)
	.align		4
.L_64:
        /*0184*/ 	.word	index@(_Z10InitArraysPfS_S_Pii)
        /*0188*/ 	.word	0x00000000
.L_65:


//--------------------- .nv.compat                --------------------------
	.section	.nv.compat,"",@"SHT_CUDA_COMPAT_INFO"
	.align	4
        /*0000*/ 	.byte	0x02, 0x09, 0x00, 0x00, 0x02, 0x02, 0x01, 0x00, 0x02, 0x05, 0x05, 0x00, 0x03, 0x07, 0x01, 0x01
        /*0010*/ 	.byte	0x02, 0x03, 0x00, 0x00, 0x02, 0x06, 0x01, 0x00, 0x04, 0x0b, 0x08, 0x00, 0x01, 0x00, 0x00, 0x00
        /*0020*/ 	.byte	0x00, 0x00, 0x00, 0x00


//--------------------- .nv.info._Z10sReduceSumPiS_j --------------------------
	.section	.nv.info._Z10sReduceSumPiS_j,"",@"SHT_CUDA_INFO"
	.sectionflags	@""
	.align	4


	//----- nvinfo : EIATTR_CUDA_API_VERSION
	.align		4
        /*0000*/ 	.byte	0x04, 0x37
        /*0002*/ 	.short	(.L_67 - .L_66)
.L_66:
        /*0004*/ 	.word	0x00000082


	//----- nvinfo : EIATTR_KPARAM_INFO
	.align		4
.L_67:
        /*0008*/ 	.byte	0x04, 0x17
        /*000a*/ 	.short	(.L_69 - .L_68)
.L_68:
        /*000c*/ 	.word	0x00000000
        /*0010*/ 	.short	0x0002
        /*0012*/ 	.short	0x0010
        /*0014*/ 	.byte	0x00, 0xf0, 0x11, 0x00


	//----- nvinfo : EIATTR_KPARAM_INFO
	.align		4
.L_69:
        /*0018*/ 	.byte	0x04, 0x17
        /*001a*/ 	.short	(.L_71 - .L_70)
.L_70:
        /*001c*/ 	.word	0x00000000
        /*0020*/ 	.short	0x0001
        /*0022*/ 	.short	0x0008
        /*0024*/ 	.byte	0x00, 0xf5, 0x21, 0x00


	//----- nvinfo : EIATTR_KPARAM_INFO
	.align		4
.L_71:
        /*0028*/ 	.byte	0x04, 0x17
        /*002a*/ 	.short	(.L_73 - .L_72)
.L_72:
        /*002c*/ 	.word	0x00000000
        /*0030*/ 	.short	0x0000
        /*0032*/ 	.short	0x0000
        /*0034*/ 	.byte	0x00, 0xf5, 0x21, 0x00


	//----- nvinfo : EIATTR_SPARSE_MMA_MASK
	.align		4
.L_73:
        /*0038*/ 	.byte	0x03, 0x50
        /*003a*/ 	.short	0x0000


	//----- nvinfo : EIATTR_MAXREG_COUNT
	.align		4
        /*003c*/ 	.byte	0x03, 0x1b
        /*003e*/ 	.short	0x00ff


	//----- nvinfo : EIATTR_NUM_BARRIERS
	.align		4
        /*0040*/ 	.byte	0x02, 0x4c
        /*0042*/ 	.byte	0x01
	.zero		1


	//----- nvinfo : EIATTR_MERCURY_ISA_VERSION
	.align		4
        /*0044*/ 	.byte	0x03, 0x5f
        /*0046*/ 	.short	0x0101


	//----- nvinfo : EIATTR_VRC_CTA_INIT_COUNT
	.align		4
        /*0048*/ 	.byte	0x02, 0x4a
	.zero		1
	.zero		1


	//----- nvinfo : EIATTR_EXIT_INSTR_OFFSETS
	.align		4
        /*004c*/ 	.byte	0x04, 0x1c
        /*004e*/ 	.short	(.L_75 - .L_74)


	//   ....[0]....
.L_74:
        /*0050*/ 	.word	0x00000bc0


	//   ....[1]....
        /*0054*/ 	.word	0x00000c50


	//----- nvinfo : EIATTR_CBANK_PARAM_SIZE
	.align		4
.L_75:
        /*0058*/ 	.byte	0x03, 0x19
        /*005a*/ 	.short	0x0014


	//----- nvinfo : EIATTR_PARAM_CBANK
	.align		4
        /*005c*/ 	.byte	0x04, 0x0a
        /*005e*/ 	.short	(.L_77 - .L_76)
	.align		4
.L_76:
        /*0060*/ 	.word	index@(.nv.constant0._Z10sReduceSumPiS_j)
        /*0064*/ 	.short	0x0380
        /*0066*/ 	.short	0x0014


	//----- nvinfo : EIATTR_SW_WAR
	.align		4
.L_77:
        /*0068*/ 	.byte	0x04, 0x36
        /*006a*/ 	.short	(.L_79 - .L_78)
.L_78:
        /*006c*/ 	.word	0x00000008
.L_79:


//--------------------- .nv.info._Z11iReduceSum2PiS_j --------------------------
	.section	.nv.info._Z11iReduceSum2PiS_j,"",@"SHT_CUDA_INFO"
	.sectionflags	@""
	.align	4


	//----- nvinfo : EIATTR_CUDA_API_VERSION
	.align		4
        /*0000*/ 	.byte	0x04, 0x37
        /*0002*/ 	.short	(.L_81 - .L_80)
.L_80:
        /*0004*/ 	.word	0x00000082


	//----- nvinfo : EIATTR_KPARAM_INFO
	.align		4
.L_81:
        /*0008*/ 	.byte	0x04, 0x17
        /*000a*/ 	.short	(.L_83 - .L_82)
.L_82:
        /*000c*/ 	.word	0x00000000
        /*0010*/ 	.short	0x0002
        /*0012*/ 	.short	0x0010
        /*0014*/ 	.byte	0x00, 0xf0, 0x11, 0x00


	//----- nvinfo : EIATTR_KPARAM_INFO
	.align		4
.L_83:
        /*0018*/ 	.byte	0x04, 0x17
        /*001a*/ 	.short	(.L_85 - .L_84)
.L_84:
        /*001c*/ 	.word	0x00000000
        /*0020*/ 	.short	0x0001
        /*0022*/ 	.short	0x0008
        /*0024*/ 	.byte	0x00, 0xf5, 0x21, 0x00


	//----- nvinfo : EIATTR_KPARAM_INFO
	.align		4
.L_85:
        /*0028*/ 	.byte	0x04, 0x17
        /*002a*/ 	.short	(.L_87 - .L_86)
.L_86:
        /*002c*/ 	.word	0x00000000
        /*0030*/ 	.short	0x0000
        /*0032*/ 	.short	0x0000
        /*0034*/ 	.byte	0x00, 0xf5, 0x21, 0x00


	//----- nvinfo : EIATTR_SPARSE_MMA_MASK
	.align		4
.L_87:
        /*0038*/ 	.byte	0x03, 0x50
        /*003a*/ 	.short	0x0000


	//----- nvinfo : EIATTR_MAXREG_COUNT
	.align		4
        /*003c*/ 	.byte	0x03, 0x1b
        /*003e*/ 	.short	0x00ff


	//----- nvinfo : EIATTR_NUM_BARRIERS
	.align		4
        /*0040*/ 	.byte	0x02, 0x4c
        /*0042*/ 	.byte	0x01
	.zero		1


	//----- nvinfo : EIATTR_MERCURY_ISA_VERSION
	.align		4
        /*0044*/ 	.byte	0x03, 0x5f
        /*0046*/ 	.short	0x0101


	//----- nvinfo : EIATTR_VRC_CTA_INIT_COUNT
	.align		4
        /*0048*/ 	.byte	0x02, 0x4a
	.zero		1
	.zero		1


	//----- nvinfo : EIATTR_EXIT_INSTR_OFFSETS
	.align		4
        /*004c*/ 	.byte	0x04, 0x1c
        /*004e*/ 	.short	(.L_89 - .L_88)


	//   ....[0]....
.L_88:
        /*0050*/ 	.word	0x00000bf0


	//   ....[1]....
        /*0054*/ 	.word	0x00000c80


	//----- nvinfo : EIATTR_CBANK_PARAM_SIZE
	.align		4
.L_89:
        /*0058*/ 	.byte	0x03, 0x19
        /*005a*/ 	.short	0x0014


	//----- nvinfo : EIATTR_PARAM_CBANK
	.align		4
        /*005c*/ 	.byte	0x04, 0x0a
        /*005e*/ 	.short	(.L_91 - .L_90)
	.align		4
.L_90:
        /*0060*/ 	.word	index@(.nv.constant0._Z11iReduceSum2PiS_j)
        /*0064*/ 	.short	0x0380
        /*0066*/ 	.short	0x0014


	//----- nvinfo : EIATTR_SW_WAR
	.align		4
.L_91:
        /*0068*/ 	.byte	0x04, 0x36
        /*006a*/ 	.short	(.L_93 - .L_92)
.L_92:
        /*006c*/ 	.word	0x00000008
.L_93:


//--------------------- .nv.info._Z10iReduceSumPiS_j --------------------------
	.section	.nv.info._Z10iReduceSumPiS_j,"",@"SHT_CUDA_INFO"
	.sectionflags	@""
	.align	4


	//----- nvinfo : EIATTR_CUDA_API_VERSION
	.align		4
        /*0000*/ 	.byte	0x04, 0x37
        /*0002*/ 	.short	(.L_95 - .L_94)
.L_94:
        /*0004*/ 	.word	0x00000082


	//----- nvinfo : EIATTR_KPARAM_INFO
	.align		4
.L_95:
        /*0008*/ 	.byte	0x04, 0x17
        /*000a*/ 	.short	(.L_97 - .L_96)
.L_96:
        /*000c*/ 	.word	0x00000000
        /*0010*/ 	.short	0x0002
        /*0012*/ 	.short	0x0010
        /*0014*/ 	.byte	0x00, 0xf0, 0x11, 0x00


	//----- nvinfo : EIATTR_KPARAM_INFO
	.align		4
.L_97:
        /*0018*/ 	.byte	0x04, 0x17
        /*001a*/ 	.short	(.L_99 - .L_98)
.L_98:
        /*001c*/ 	.word	0x00000000
        /*0020*/ 	.short	0x0001
        /*0022*/ 	.short	0x0008
        /*0024*/ 	.byte	0x00, 0xf5, 0x21, 0x00


	//----- nvinfo : EIATTR_KPARAM_INFO
	.align		4
.L_99:
        /*0028*/ 	.byte	0x04, 0x17
        /*002a*/ 	.short	(.L_101 - .L_100)
.L_100:
        /*002c*/ 	.word	0x00000000
        /*0030*/ 	.short	0x0000
        /*0032*/ 	.short	0x0000
        /*0034*/ 	.byte	0x00, 0xf5, 0x21, 0x00


	//----- nvinfo : EIATTR_SPARSE_MMA_MASK
	.align		4
.L_101:
        /*0038*/ 	.byte	0x03, 0x50
        /*003a*/ 	.short	0x0000


	//----- nvinfo : EIATTR_MAXREG_COUNT
	.align		4
        /*003c*/ 	.byte	0x03, 0x1b
        /*003e*/ 	.short	0x00ff


	//----- nvinfo : EIATTR_NUM_BARRIERS
	.align		4
        /*0040*/ 	.byte	0x02, 0x4c
        /*0042*/ 	.byte	0x01
	.zero		1


	//----- nvinfo : EIATTR_MERCURY_ISA_VERSION
	.align		4
        /*0044*/ 	.byte	0x03, 0x5f
        /*0046*/ 	.short	0x0101


	//----- nvinfo : EIATTR_VRC_CTA_INIT_COUNT
	.align		4
        /*0048*/ 	.byte	0x02, 0x4a
	.zero		1
	.zero		1


	//----- nvinfo : EIATTR_EXIT_INSTR_OFFSETS
	.align		4
        /*004c*/ 	.byte	0x04, 0x1c
        /*004e*/ 	.short	(.L_103 - .L_102)


	//   ....[0]....
.L_102:
        /*0050*/ 	.word	0x00000bd0


	//   ....[1]....
        /*0054*/ 	.word	0x00000c60


	//----- nvinfo : EIATTR_CBANK_PARAM_SIZE
	.align		4
.L_103:
        /*0058*/ 	.byte	0x03, 0x19
        /*005a*/ 	.short	0x0014


	//----- nvinfo : EIATTR_PARAM_CBANK
	.align		4
        /*005c*/ 	.byte	0x04, 0x0a
        /*005e*/ 	.short	(.L_105 - .L_104)
	.align		4
.L_104:
        /*0060*/ 	.word	index@(.nv.constant0._Z10iReduceSumPiS_j)
        /*0064*/ 	.short	0x0380
        /*0066*/ 	.short	0x0014


	//----- nvinfo : EIATTR_SW_WAR
	.align		4
.L_105:
        /*0068*/ 	.byte	0x04, 0x36
        /*006a*/ 	.short	(.L_107 - .L_106)
.L_106:
        /*006c*/ 	.word	0x00000008
.L_107:


//--------------------- .nv.info._Z9reduceSumPiS_j --------------------------
	.section	.nv.info._Z9reduceSumPiS_j,"",@"SHT_CUDA_INFO"
	.sectionflags	@""
	.align	4


	//----- nvinfo : EIATTR_CUDA_API_VERSION
	.align		4
        /*0000*/ 	.byte	0x04, 0x37
        /*0002*/ 	.short	(.L_109 - .L_108)
.L_108:
        /*0004*/ 	.word	0x00000082


	//----- nvinfo : EIATTR_KPARAM_INFO
	.align		4
.L_109:
        /*0008*/ 	.byte	0x04, 0x17
        /*000a*/ 	.short	(.L_111 - .L_110)
.L_110:
        /*000c*/ 	.word	0x00000000
        /*0010*/ 	.short	0x0002
        /*0012*/ 	.short	0x0010
        /*0014*/ 	.byte	0x00, 0xf0, 0x11, 0x00


	//----- nvinfo : EIATTR_KPARAM_INFO
	.align		4
.L_111:
        /*0018*/ 	.byte	0x04, 0x17
        /*001a*/ 	.short	(.L_113 - .L_112)
.L_112:
        /*001c*/ 	.word	0x00000000
        /*0020*/ 	.short	0x0001
        /*0022*/ 	.short	0x0008
        /*0024*/ 	.byte	0x00, 0xf5, 0x21, 0x00


	//----- nvinfo : EIATTR_KPARAM_INFO
	.align		4
.L_113:
        /*0028*/ 	.byte	0x04, 0x17
        /*002a*/ 	.short	(.L_115 - .L_114)
.L_114:
        /*002c*/ 	.word	0x00000000
        /*0030*/ 	.short	0x0000
        /*0032*/ 	.short	0x0000
        /*0034*/ 	.byte	0x00, 0xf5, 0x21, 0x00


	//----- nvinfo : EIATTR_SPARSE_MMA_MASK
	.align		4
.L_115:
        /*0038*/ 	.byte	0x03, 0x50
        /*003a*/ 	.short	0x0000


	//----- nvinfo : EIATTR_MAXREG_COUNT
	.align		4
        /*003c*/ 	.byte	0x03, 0x1b
        /*003e*/ 	.short	0x00ff


	//----- nvinfo : EIATTR_NUM_BARRIERS
	.align		4
        /*0040*/ 	.byte	0x02, 0x4c
        /*0042*/ 	.byte	0x01
	.zero		1


	//----- nvinfo : EIATTR_MERCURY_ISA_VERSION
	.align		4
        /*0044*/ 	.byte	0x03, 0x5f
        /*0046*/ 	.short	0x0101


	//----- nvinfo : EIATTR_VRC_CTA_INIT_COUNT
	.align		4
        /*0048*/ 	.byte	0x02, 0x4a
	.zero		1
	.zero		1


	//----- nvinfo : EIATTR_EXIT_INSTR_OFFSETS
	.align		4
        /*004c*/ 	.byte	0x04, 0x1c
        /*004e*/ 	.short	(.L_117 - .L_116)


	//   ....[0]....
.L_116:
        /*0050*/ 	.word	0x00000830


	//   ....[1]....
        /*0054*/ 	.word	0x000011d0


	//   ....[2]....
        /*0058*/ 	.word	0x00001280


	//----- nvinfo : EIATTR_CBANK_PARAM_SIZE
	.align		4
.L_117:
        /*005c*/ 	.byte	0x03, 0x19
        /*005e*/ 	.short	0x0014


	//----- nvinfo : EIATTR_PARAM_CBANK
	.align		4
        /*0060*/ 	.byte	0x04, 0x0a
        /*0062*/ 	.short	(.L_119 - .L_118)
	.align		4
.L_118:
        /*0064*/ 	.word	index@(.nv.constant0._Z9reduceSumPiS_j)
        /*0068*/ 	.short	0x0380
        /*006a*/ 	.short	0x0014


	//----- nvinfo : EIATTR_SW_WAR
	.align		4
.L_119:
        /*006c*/ 	.byte	0x04, 0x36
        /*006e*/ 	.short	(.L_121 - .L_120)
.L_120:
        /*0070*/ 	.word	0x00000008
.L_121:


//--------------------- .nv.info._Z13sReduceSinglePiS_j --------------------------
	.section	.nv.info._Z13sReduceSinglePiS_j,"",@"SHT_CUDA_INFO"
	.sectionflags	@""
	.align	4


	//----- nvinfo : EIATTR_CUDA_API_VERSION
	.align		4
        /*0000*/ 	.byte	0x04, 0x37
        /*0002*/ 	.short	(.L_123 - .L_122)
.L_122:
        /*0004*/ 	.word	0x00000082


	//----- nvinfo : EIATTR_KPARAM_INFO
	.align		4
.L_123:
        /*0008*/ 	.byte	0x04, 0x17
        /*000a*/ 	.short	(.L_125 - .L_124)
.L_124:
        /*000c*/ 	.word	0x00000000
        /*0010*/ 	.short	0x0002
        /*0012*/ 	.short	0x0010
        /*0014*/ 	.byte	0x00, 0xf0, 0x11, 0x00


	//----- nvinfo : EIATTR_KPARAM_INFO
	.align		4
.L_125:
        /*0018*/ 	.byte	0x04, 0x17
        /*001a*/ 	.short	(.L_127 - .L_126)
.L_126:
        /*001c*/ 	.word	0x00000000
        /*0020*/ 	.short	0x0001
        /*0022*/ 	.short	0x0008
        /*0024*/ 	.byte	0x00, 0xf5, 0x21, 0x00


	//----- nvinfo : EIATTR_KPARAM_INFO
	.align		4
.L_127:
        /*0028*/ 	.byte	0x04, 0x17
        /*002a*/ 	.short	(.L_129 - .L_128)
.L_128:
        /*002c*/ 	.word	0x00000000
        /*0030*/ 	.short	0x0000
        /*0032*/ 	.short	0x0000
        /*0034*/ 	.byte	0x00, 0xf5, 0x21, 0x00


	//----- nvinfo : EIATTR_SPARSE_MMA_MASK
	.align		4
.L_129:
        /*0038*/ 	.byte	0x03, 0x50
        /*003a*/ 	.short	0x0000


	//----- nvinfo : EIATTR_MAXREG_COUNT
	.align		4
        /*003c*/ 	.byte	0x03, 0x1b
        /*003e*/ 	.short	0x00ff


	//----- nvinfo : EIATTR_NUM_BARRIERS
	.align		4
        /*0040*/ 	.byte	0x02, 0x4c
        /*0042*/ 	.byte	0x01
	.zero		1


	//----- nvinfo : EIATTR_MERCURY_ISA_VERSION
	.align		4
        /*0044*/ 	.byte	0x03, 0x5f
        /*0046*/ 	.short	0x0101


	//----- nvinfo : EIATTR_VRC_CTA_INIT_COUNT
	.align		4
        /*0048*/ 	.byte	0x02, 0x4a
	.zero		1
	.zero		1


	//----- nvinfo : EIATTR_EXIT_INSTR_OFFSETS
	.align		4
        /*004c*/ 	.byte	0x04, 0x1c
        /*004e*/ 	.short	(.L_131 - .L_130)


	//   ....[0]....
.L_130:
        /*0050*/ 	.word	0x00000940


	//   ....[1]....
        /*0054*/ 	.word	0x000009b0


	//----- nvinfo : EIATTR_CBANK_PARAM_SIZE
	.align		4
.L_131:
        /*0058*/ 	.byte	0x03, 0x19
        /*005a*/ 	.short	0x0014


	//----- nvinfo : EIATTR_PARAM_CBANK
	.align		4
        /*005c*/ 	.byte	0x04, 0x0a
        /*005e*/ 	.short	(.L_133 - .L_132)
	.align		4
.L_132:
        /*0060*/ 	.word	index@(.nv.constant0._Z13sReduceSinglePiS_j)
        /*0064*/ 	.short	0x0380
        /*0066*/ 	.short	0x0014


	//----- nvinfo : EIATTR_SW_WAR
	.align		4
.L_133:
        /*0068*/ 	.byte	0x04, 0x36
        /*006a*/ 	.short	(.L_135 - .L_134)
.L_134:
        /*006c*/ 	.word	0x00000008
.L_135:


//--------------------- .nv.info._Z14iReduceSingle2PiS_j --------------------------
	.section	.nv.info._Z14iReduceSingle2PiS_j,"",@"SHT_CUDA_INFO"
	.sectionflags	@""
	.align	4


	//----- nvinfo : EIATTR_CUDA_API_VERSION
	.align		4
        /*0000*/ 	.byte	0x04, 0x37
        /*0002*/ 	.short	(.L_137 - .L_136)
.L_136:
        /*0004*/ 	.word	0x00000082


	//----- nvinfo : EIATTR_KPARAM_INFO
	.align		4
.L_137:
        /*0008*/ 	.byte	0x04, 0x17
        /*000a*/ 	.short	(.L_139 - .L_138)
.L_138:
        /*000c*/ 	.word	0x00000000
        /*0010*/ 	.short	0x0002
        /*0012*/ 	.short	0x0010
        /*0014*/ 	.byte	0x00, 0xf0, 0x11, 0x00


	//----- nvinfo : EIATTR_KPARAM_INFO
	.align		4
.L_139:
        /*0018*/ 	.byte	0x04, 0x17
        /*001a*/ 	.short	(.L_141 - .L_140)
.L_140:
        /*001c*/ 	.word	0x00000000
        /*0020*/ 	.short	0x0001
        /*0022*/ 	.short	0x0008
        /*0024*/ 	.byte	0x00, 0xf5, 0x21, 0x00


	//----- nvinfo : EIATTR_KPARAM_INFO
	.align		4
.L_141:
        /*0028*/ 	.byte	0x04, 0x17
        /*002a*/ 	.short	(.L_143 - .L_142)
.L_142:
        /*002c*/ 	.word	0x00000000
        /*0030*/ 	.short	0x0000
        /*0032*/ 	.short	0x0000
        /*0034*/ 	.byte	0x00, 0xf5, 0x21, 0x00


	//----- nvinfo : EIATTR_SPARSE_MMA_MASK
	.align		4
.L_143:
        /*0038*/ 	.byte	0x03, 0x50
        /*003a*/ 	.short	0x0000


	//----- nvinfo : EIATTR_MAXREG_COUNT
	.align		4
        /*003c*/ 	.byte	0x03, 0x1b
        /*003e*/ 	.short	0x00ff


	//----- nvinfo : EIATTR_NUM_BARRIERS
	.align		4
        /*0040*/ 	.byte	0x02, 0x4c
        /*0042*/ 	.byte	0x01
	.zero		1


	//----- nvinfo : EIATTR_MERCURY_ISA_VERSION
	.align		4
        /*0044*/ 	.byte	0x03, 0x5f
        /*0046*/ 	.short	0x0101


	//----- nvinfo : EIATTR_VRC_CTA_INIT_COUNT
	.align		4
        /*0048*/ 	.byte	0x02, 0x4a
	.zero		1
	.zero		1


	//----- nvinfo : EIATTR_EXIT_INSTR_OFFSETS
	.align		4
        /*004c*/ 	.byte	0x04, 0x1c
        /*004e*/ 	.short	(.L_145 - .L_144)


	//   ....[0]....
.L_144:
        /*0050*/ 	.word	0x00000970


	//   ....[1]....
        /*0054*/ 	.word	0x000009e0


	//----- nvinfo : EIATTR_CBANK_PARAM_SIZE
	.align		4
.L_145:
        /*0058*/ 	.byte	0x03, 0x19
        /*005a*/ 	.short	0x0014


	//----- nvinfo : EIATTR_PARAM_CBANK
	.align		4
        /*005c*/ 	.byte	0x04, 0x0a
        /*005e*/ 	.short	(.L_147 - .L_146)
	.align		4
.L_146:
        /*0060*/ 	.word	index@(.nv.constant0._Z14iReduceSingle2PiS_j)
        /*0064*/ 	.short	0x0380
        /*0066*/ 	.short	0x0014


	//----- nvinfo : EIATTR_SW_WAR
	.align		4
.L_147:
        /*0068*/ 	.byte	0x04, 0x36
        /*006a*/ 	.short	(.L_149 - .L_148)
.L_148:
        /*006c*/ 	.word	0x00000008
.L_149:


//--------------------- .nv.info._Z13iReduceSinglePiS_i --------------------------
	.section	.nv.info._Z13iReduceSinglePiS_i,"",@"SHT_CUDA_INFO"
	.sectionflags	@""
	.align	4


	//----- nvinfo : EIATTR_CUDA_API_VERSION
	.align		4
        /*0000*/ 	.byte	0x04, 0x37
        /*0002*/ 	.short	(.L_151 - .L_150)
.L_150:
        /*0004*/ 	.word	0x00000082


	//----- nvinfo : EIATTR_KPARAM_INFO
	.align		4
.L_151:
        /*0008*/ 	.byte	0x04, 0x17
        /*000a*/ 	.short	(.L_153 - .L_152)
.L_152:
        /*000c*/ 	.word	0x00000000
        /*0010*/ 	.short	0x0002
        /*0012*/ 	.short	0x0010
        /*0014*/ 	.byte	0x00, 0xf0, 0x11, 0x00


	//----- nvinfo : EIATTR_KPARAM_INFO
	.align		4
.L_153:
        /*0018*/ 	.byte	0x04, 0x17
        /*001a*/ 	.short	(.L_155 - .L_154)
.L_154:
        /*001c*/ 	.word	0x00000000
        /*0020*/ 	.short	0x0001
        /*0022*/ 	.short	0x0008
        /*0024*/ 	.byte	0x00, 0xf5, 0x21, 0x00


	//----- nvinfo : EIATTR_KPARAM_INFO
	.align		4
.L_155:
        /*0028*/ 	.byte	0x04, 0x17
        /*002a*/ 	.short	(.L_157 - .L_156)
.L_156:
        /*002c*/ 	.word	0x00000000
        /*0030*/ 	.short	0x0000
        /*0032*/ 	.short	0x0000
        /*0034*/ 	.byte	0x00, 0xf5, 0x21, 0x00


	//----- nvinfo : EIATTR_SPARSE_MMA_MASK
	.align		4
.L_157:
        /*0038*/ 	.byte	0x03, 0x50
        /*003a*/ 	.short	0x0000


	//----- nvinfo : EIATTR_MAXREG_COUNT
	.align		4
        /*003c*/ 	.byte	0x03, 0x1b
        /*003e*/ 	.short	0x00ff


	//----- nvinfo : EIATTR_NUM_BARRIERS
	.align		4
        /*0040*/ 	.byte	0x02, 0x4c
        /*0042*/ 	.byte	0x01
	.zero		1


	//----- nvinfo : EIATTR_MERCURY_ISA_VERSION
	.align		4
        /*0044*/ 	.byte	0x03, 0x5f
        /*0046*/ 	.short	0x0101


	//----- nvinfo : EIATTR_VRC_CTA_INIT_COUNT
	.align		4
        /*0048*/ 	.byte	0x02, 0x4a
	.zero		1
	.zero		1


	//----- nvinfo : EIATTR_EXIT_INSTR_OFFSETS
	.align		4
        /*004c*/ 	.byte	0x04, 0x1c
        /*004e*/ 	.short	(.L_159 - .L_158)


	//   ....[0]....
.L_158:
        /*0050*/ 	.word	0x00000950


	//   ....[1]....
        /*0054*/ 	.word	0x000009c0


	//----- nvinfo : EIATTR_CBANK_PARAM_SIZE
	.align		4
.L_159:
        /*0058*/ 	.byte	0x03, 0x19
        /*005a*/ 	.short	0x0014


	//----- nvinfo : EIATTR_PARAM_CBANK
	.align		4
        /*005c*/ 	.byte	0x04, 0x0a
        /*005e*/ 	.short	(.L_161 - .L_160)
	.align		4
.L_160:
        /*0060*/ 	.word	index@(.nv.constant0._Z13iReduceSinglePiS_i)
        /*0064*/ 	.short	0x0380
        /*0066*/ 	.short	0x0014


	//----- nvinfo : EIATTR_SW_WAR
	.align		4
.L_161:
        /*0068*/ 	.byte	0x04, 0x36
        /*006a*/ 	.short	(.L_163 - .L_162)
.L_162:
        /*006c*/ 	.word	0x00000008
.L_163:


//--------------------- .nv.info._Z12reduceSinglePiS_i --------------------------
	.section	.nv.info._Z12reduceSinglePiS_i,"",@"SHT_CUDA_INFO"
	.sectionflags	@""
	.align	4


	//----- nvinfo : EIATTR_CUDA_API_VERSION
	.align		4
        /*0000*/ 	.byte	0x04, 0x37
        /*0002*/ 	.short	(.L_165 - .L_164)
.L_164:
        /*0004*/ 	.word	0x00000082


	//----- nvinfo : EIATTR_KPARAM_INFO
	.align		4
.L_165:
        /*0008*/ 	.byte	0x04, 0x17
        /*000a*/ 	.short	(.L_167 - .L_166)
.L_166:
        /*000c*/ 	.word	0x00000000
        /*0010*/ 	.short	0x0002
        /*0012*/ 	.short	0x0010
        /*0014*/ 	.byte	0x00, 0xf0, 0x11, 0x00


	//----- nvinfo : EIATTR_KPARAM_INFO
	.align		4
.L_167:
        /*0018*/ 	.byte	0x04, 0x17
        /*001a*/ 	.short	(.L_169 - .L_168)
.L_168:
        /*001c*/ 	.word	0x00000000
        /*0020*/ 	.short	0x0001
        /*0022*/ 	.short	0x0008
        /*0024*/ 	.byte	0x00, 0xf5, 0x21, 0x00


	//----- nvinfo : EIATTR_KPARAM_INFO
	.align		4
.L_169:
        /*0028*/ 	.byte	0x04, 0x17
        /*002a*/ 	.short	(.L_171 - .L_170)
.L_170:
        /*002c*/ 	.word	0x00000000
        /*0030*/ 	.short	0x0000
        /*0032*/ 	.short	0x0000
        /*0034*/ 	.byte	0x00, 0xf5, 0x21, 0x00


	//----- nvinfo : EIATTR_SPARSE_MMA_MASK
	.align		4
.L_171:
        /*0038*/ 	.byte	0x03, 0x50
        /*003a*/ 	.short	0x0000


	//----- nvinfo : EIATTR_MAXREG_COUNT
	.align		4
        /*003c*/ 	.byte	0x03, 0x1b
        /*003e*/ 	.short	0x00ff


	//----- nvinfo : EIATTR_NUM_BARRIERS
	.align		4
        /*0040*/ 	.byte	0x02, 0x4c
        /*0042*/ 	.byte	0x01
	.zero		1


	//----- nvinfo : EIATTR_MERCURY_ISA_VERSION
	.align		4
        /*0044*/ 	.byte	0x03, 0x5f
        /*0046*/ 	.short	0x0101


	//----- nvinfo : EIATTR_VRC_CTA_INIT_COUNT
	.align		4
        /*0048*/ 	.byte	0x02, 0x4a
	.zero		1
	.zero		1


	//----- nvinfo : EIATTR_EXIT_INSTR_OFFSETS
	.align		4
        /*004c*/ 	.byte	0x04, 0x1c
        /*004e*/ 	.short	(.L_173 - .L_172)


	//   ....[0]....
.L_172:
        /*0050*/ 	.word	0x00000390


	//   ....[1]....
        /*0054*/ 	.word	0x00000540


	//----- nvinfo : EIATTR_CRS_STACK_SIZE
	.align		4
.L_173:
        /*0058*/ 	.byte	0x04, 0x1e
        /*005a*/ 	.short	(.L_175 - .L_174)
.L_174:
        /*005c*/ 	.word	0x00000000


	//----- nvinfo : EIATTR_CBANK_PARAM_SIZE
	.align		4
.L_175:
        /*0060*/ 	.byte	0x03, 0x19
        /*0062*/ 	.short	0x0014


	//----- nvinfo : EIATTR_PARAM_CBANK
	.align		4
        /*0064*/ 	.byte	0x04, 0x0a
        /*0066*/ 	.short	(.L_177 - .L_176)
	.align		4
.L_176:
        /*0068*/ 	.word	index@(.nv.constant0._Z12reduceSinglePiS_i)
        /*006c*/ 	.short	0x0380
        /*006e*/ 	.short	0x0014


	//----- nvinfo : EIATTR_SW_WAR
	.align		4
.L_177:
        /*0070*/ 	.byte	0x04, 0x36
        /*0072*/ 	.short	(.L_179 - .L_178)
.L_178:
        /*0074*/ 	.word	0x00000008
.L_179:


//--------------------- .nv.info._Z7doCheckPfS_S_Pii --------------------------
	.section	.nv.info._Z7doCheckPfS_S_Pii,"",@"SHT_CUDA_INFO"
	.sectionflags	@""
	.align	4


	//----- nvinfo : EIATTR_CUDA_API_VERSION
	.align		4
        /*0000*/ 	.byte	0x04, 0x37
        /*0002*/ 	.short	(.L_181 - .L_180)
.L_180:
        /*0004*/ 	.word	0x00000082


	//----- nvinfo : EIATTR_KPARAM_INFO
	.align		4
.L_181:
        /*0008*/ 	.byte	0x04, 0x17
        /*000a*/ 	.short	(.L_183 - .L_182)
.L_182:
        /*000c*/ 	.word	0x00000000
        /*0010*/ 	.short	0x0004
        /*0012*/ 	.short	0x0020
        /*0014*/ 	.byte	0x00, 0xf0, 0x11, 0x00


	//----- nvinfo : EIATTR_KPARAM_INFO
	.align		4
.L_183:
        /*0018*/ 	.byte	0x04, 0x17
        /*001a*/ 	.short	(.L_185 - .L_184)
.L_184:
        /*001c*/ 	.word	0x00000000
        /*0020*/ 	.short	0x0003
        /*0022*/ 	.short	0x0018
        /*0024*/ 	.byte	0x00, 0xf5, 0x21, 0x00


	//----- nvinfo : EIATTR_KPARAM_INFO
	.align		4
.L_185:
        /*0028*/ 	.byte	0x04, 0x17
        /*002a*/ 	.short	(.L_187 - .L_186)
.L_186:
        /*002c*/ 	.word	0x00000000
        /*0030*/ 	.short	0x0002
        /*0032*/ 	.short	0x0010
        /*0034*/ 	.byte	0x00, 0xf5, 0x21, 0x00


	//----- nvinfo : EIATTR_KPARAM_INFO
	.align		4
.L_187:
        /*0038*/ 	.byte	0x04, 0x17
        /*003a*/ 	.short	(.L_189 - .L_188)
.L_188:
        /*003c*/ 	.word	0x00000000
        /*0040*/ 	.short	0x0001
        /*0042*/ 	.short	0x0008
        /*0044*/ 	.byte	0x00, 0xf5, 0x21, 0x00


	//----- nvinfo : EIATTR_KPARAM_INFO
	.align		4
.L_189:
        /*0048*/ 	.byte	0x04, 0x17
        /*004a*/ 	.short	(.L_191 - .L_190)
.L_190:
        /*004c*/ 	.word	0x00000000
        /*0050*/ 	.short	0x0000
        /*0052*/ 	.short	0x0000
        /*0054*/ 	.byte	0x00, 0xf5, 0x21, 0x00


	//----- nvinfo : EIATTR_SPARSE_MMA_MASK
	.align		4
.L_191:
        /*0058*/ 	.byte	0x03, 0x50
        /*005a*/ 	.short	0x0000


	//----- nvinfo : EIATTR_MAXREG_COUNT
	.align		4
        /*005c*/ 	.byte	0x03, 0x1b
        /*005e*/ 	.short	0x00ff


	//----- nvinfo : EIATTR_NUM_BARRIERS
	.align		4
        /*0060*/ 	.byte	0x02, 0x4c
        /*0062*/ 	.byte	0x01
	.zero		1


	//----- nvinfo : EIATTR_MERCURY_ISA_VERSION
	.align		4
        /*0064*/ 	.byte	0x03, 0x5f
        /*0066*/ 	.short	0x0101


	//----- nvinfo : EIATTR_VRC_CTA_INIT_COUNT
	.align		4
        /*0068*/ 	.byte	0x02, 0x4a
	.zero		1
	.zero		1


	//----- nvinfo : EIATTR_EXIT_INSTR_OFFSETS
	.align		4
        /*006c*/ 	.byte	0x04, 0x1c
        /*006e*/ 	.short	(.L_193 - .L_192)


	//   ....[0]....
.L_192:
        /*0070*/ 	.word	0x00000a00


	//   ....[1]....
        /*0074*/ 	.word	0x00001260


	//   ....[2]....
        /*0078*/ 	.word	0x00001620


	//----- nvinfo : EIATTR_CRS_STACK_SIZE
	.align		4
.L_193:
        /*007c*/ 	.byte	0x04, 0x1e
        /*007e*/ 	.short	(.L_195 - .L_194)
.L_194:
        /*0080*/ 	.word	0x00000000


	//----- nvinfo : EIATTR_CBANK_PARAM_SIZE
	.align		4
.L_195:
        /*0084*/ 	.byte	0x03, 0x19
        /*0086*/ 	.short	0x0024


	//----- nvinfo : EIATTR_PARAM_CBANK
	.align		4
        /*0088*/ 	.byte	0x04, 0x0a
        /*008a*/ 	.short	(.L_197 - .L_196)
	.align		4
.L_196:
        /*008c*/ 	.word	index@(.nv.constant0._Z7doCheckPfS_S_Pii)
        /*0090*/ 	.short	0x0380
        /*0092*/ 	.short	0x0024


	//----- nvinfo : EIATTR_SW_WAR
	.align		4
.L_197:
        /*0094*/ 	.byte	0x04, 0x36
        /*0096*/ 	.short	(.L_199 - .L_198)
.L_198:
        /*0098*/ 	.word	0x00000008
.L_199:


//--------------------- .nv.info._Z6doCalcPfS_S_i --------------------------
	.section	.nv.info._Z6doCalcPfS_S_i,"",@"SHT_CUDA_INFO"
	.sectionflags	@""
	.align	4


	//----- nvinfo : EIATTR_CUDA_API_VERSION
	.align		4
        /*0000*/ 	.byte	0x04, 0x37
        /*0002*/ 	.short	(.L_201 - .L_200)
.L_200:
        /*0004*/ 	.word	0x00000082


	//----- nvinfo : EIATTR_KPARAM_INFO
	.align		4
.L_201:
        /*0008*/ 	.byte	0x04, 0x17
        /*000a*/ 	.short	(.L_203 - .L_202)
.L_202:
        /*000c*/ 	.word	0x00000000
        /*0010*/ 	.short	0x0003
        /*0012*/ 	.short	0x0018
        /*0014*/ 	.byte	0x00, 0xf0, 0x11, 0x00


	//----- nvinfo : EIATTR_KPARAM_INFO
	.align		4
.L_203:
        /*0018*/ 	.byte	0x04, 0x17
        /*001a*/ 	.short	(.L_205 - .L_204)
.L_204:
        /*001c*/ 	.word	0x00000000
        /*0020*/ 	.short	0x0002
        /*0022*/ 	.short	0x0010
        /*0024*/ 	.byte	0x00, 0xf5, 0x21, 0x00


	//----- nvinfo : EIATTR_KPARAM_INFO
	.align		4
.L_205:
        /*0028*/ 	.byte	0x04, 0x17
        /*002a*/ 	.short	(.L_207 - .L_206)
.L_206:
        /*002c*/ 	.word	0x00000000
        /*0030*/ 	.short	0x0001
        /*0032*/ 	.short	0x0008
        /*0034*/ 	.byte	0x00, 0xf5, 0x21, 0x00


	//----- nvinfo : EIATTR_KPARAM_INFO
	.align		4
.L_207:
        /*0038*/ 	.byte	0x04, 0x17
        /*003a*/ 	.short	(.L_209 - .L_208)
.L_208:
        /*003c*/ 	.word	0x00000000
        /*0040*/ 	.short	0x0000
        /*0042*/ 	.short	0x0000
        /*0044*/ 	.byte	0x00, 0xf5, 0x21, 0x00


	//----- nvinfo : EIATTR_SPARSE_MMA_MASK
	.align		4
.L_209:
        /*0048*/ 	.byte	0x03, 0x50
        /*004a*/ 	.short	0x0000


	//----- nvinfo : EIATTR_MAXREG_COUNT
	.align		4
        /*004c*/ 	.byte	0x03, 0x1b
        /*004e*/ 	.short	0x00ff


	//----- nvinfo : EIATTR_NUM_BARRIERS
	.align		4
        /*0050*/ 	.byte	0x02, 0x4c
        /*0052*/ 	.byte	0x01
	.zero		1


	//----- nvinfo : EIATTR_MERCURY_ISA_VERSION
	.align		4
        /*0054*/ 	.byte	0x03, 0x5f
        /*0056*/ 	.short	0x0101


	//----- nvinfo : EIATTR_VRC_CTA_INIT_COUNT
	.align		4
        /*0058*/ 	.byte	0x02, 0x4a
	.zero		1
	.zero		1


	//----- nvinfo : EIATTR_EXIT_INSTR_OFFSETS
	.align		4
        /*005c*/ 	.byte	0x04, 0x1c
        /*005e*/ 	.short	(.L_211 - .L_210)


	//   ....[0]....
.L_210:
        /*0060*/ 	.word	0x00000a00


	//   ....[1]....
        /*0064*/ 	.word	0x00001040


	//   ....[2]....
        /*0068*/ 	.word	0x000013a0


	//----- nvinfo : EIATTR_CBANK_PARAM_SIZE
	.align		4
.L_211:
        /*006c*/ 	.byte	0x03, 0x19
        /*006e*/ 	.short	0x001c


	//----- nvinfo : EIATTR_PARAM_CBANK
	.align		4
        /*0070*/ 	.byte	0x04, 0x0a
        /*0072*/ 	.short	(.L_213 - .L_212)
	.align		4
.L_212:
        /*0074*/ 	.word	index@(.nv.constant0._Z6doCalcPfS_S_i)
        /*0078*/ 	.short	0x0380
        /*007a*/ 	.short	0x001c


	//----- nvinfo : EIATTR_SW_WAR
	.align		4
.L_213:
        /*007c*/ 	.byte	0x04, 0x36
        /*007e*/ 	.short	(.L_215 - .L_214)
.L_214:
        /*0080*/ 	.word	0x00000008
.L_215:


//--------------------- .nv.info._Z10InitArraysPfS_S_Pii --------------------------
	.section	.nv.info._Z10InitArraysPfS_S_Pii,"",@"SHT_CUDA_INFO"
	.sectionflags	@""
	.align	4


	//----- nvinfo : EIATTR_CUDA_API_VERSION
	.align		4
        /*0000*/ 	.byte	0x04, 0x37
        /*0002*/ 	.short	(.L_217 - .L_216)
.L_216:
        /*0004*/ 	.word	0x00000082


	//----- nvinfo : EIATTR_KPARAM_INFO
	.align		4
.L_217:
        /*0008*/ 	.byte	0x04, 0x17
        /*000a*/ 	.short	(.L_219 - .L_218)
.L_218:
        /*000c*/ 	.word	0x00000000
        /*0010*/ 	.short	0x0004
        /*0012*/ 	.short	0x0020
        /*0014*/ 	.byte	0x00, 0xf0, 0x11, 0x00


	//----- nvinfo : EIATTR_KPARAM_INFO
	.align		4
.L_219:
        /*0018*/ 	.byte	0x04, 0x17
        /*001a*/ 	.short	(.L_221 - .L_220)
.L_220:
        /*001c*/ 	.word	0x00000000
        /*0020*/ 	.short	0x0003
        /*0022*/ 	.short	0x0018
        /*0024*/ 	.byte	0x00, 0xf5, 0x21, 0x00


	//----- nvinfo : EIATTR_KPARAM_INFO
	.align		4
.L_221:
        /*0028*/ 	.byte	0x04, 0x17
        /*002a*/ 	.short	(.L_223 - .L_222)
.L_222:
        /*002c*/ 	.word	0x00000000
        /*0030*/ 	.short	0x0002
        /*0032*/ 	.short	0x0010
        /*0034*/ 	.byte	0x00, 0xf5, 0x21, 0x00


	//----- nvinfo : EIATTR_KPARAM_INFO
	.align		4
.L_223:
        /*0038*/ 	.byte	0x04, 0x17
        /*003a*/ 	.short	(.L_225 - .L_224)
.L_224:
        /*003c*/ 	.word	0x00000000
        /*0040*/ 	.short	0x0001
        /*0042*/ 	.short	0x0008
        /*0044*/ 	.byte	0x00, 0xf5, 0x21, 0x00


	//----- nvinfo : EIATTR_KPARAM_INFO
	.align		4
.L_225:
        /*0048*/ 	.byte	0x04, 0x17
        /*004a*/ 	.short	(.L_227 - .L_226)
.L_226:
        /*004c*/ 	.word	0x00000000
        /*0050*/ 	.short	0x0000
        /*0052*/ 	.short	0x0000
        /*0054*/ 	.byte	0x00, 0xf5, 0x21, 0x00


	//----- nvinfo : EIATTR_SPARSE_MMA_MASK
	.align		4
.L_227:
        /*0058*/ 	.byte	0x03, 0x50
        /*005a*/ 	.short	0x0000


	//----- nvinfo : EIATTR_MAXREG_COUNT
	.align		4
        /*005c*/ 	.byte	0x03, 0x1b
        /*005e*/ 	.short	0x00ff


	//----- nvinfo : EIATTR_MERCURY_ISA_VERSION
	.align		4
        /*0060*/ 	.byte	0x03, 0x5f
        /*0062*/ 	.short	0x0101


	//----- nvinfo : EIATTR_VRC_CTA_INIT_COUNT
	.align		4
        /*0064*/ 	.byte	0x02, 0x4a
	.zero		1
	.zero		1


	//----- nvinfo : EIATTR_EXIT_INSTR_OFFSETS
	.align		4
        /*0068*/ 	.byte	0x04, 0x1c
        /*006a*/ 	.short	(.L_229 - .L_228)


	//   ....[0]....
.L_228:
        /*006c*/ 	.word	0x00002ad0


	//   ....[1]....
        /*0070*/ 	.word	0x00002b90


	//----- nvinfo : EIATTR_CRS_STACK_SIZE
	.align		4
.L_229:
        /*0074*/ 	.byte	0x04, 0x1e
        /*0076*/ 	.short	(.L_231 - .L_230)
.L_230:
        /*0078*/ 	.word	0x00000000


	//----- nvinfo : EIATTR_CBANK_PARAM_SIZE
	.align		4
.L_231:
        /*007c*/ 	.byte	0x03, 0x19
        /*007e*/ 	.short	0x0024


	//----- nvinfo : EIATTR_PARAM_CBANK
	.align		4
        /*0080*/ 	.byte	0x04, 0x0a
        /*0082*/ 	.short	(.L_233 - .L_232)
	.align		4
.L_232:
        /*0084*/ 	.word	index@(.nv.constant0._Z10InitArraysPfS_S_Pii)
        /*0088*/ 	.short	0x0380
        /*008a*/ 	.short	0x0024


	//----- nvinfo : EIATTR_SW_WAR
	.align		4
.L_233:
        /*008c*/ 	.byte	0x04, 0x36
        /*008e*/ 	.short	(.L_235 - .L_234)
.L_234:
        /*0090*/ 	.word	0x00000008
.L_235:


//--------------------- .nv.callgraph             --------------------------
	.section	.nv.callgraph,"",@"SHT_CUDA_CALLGRAPH"
	.align	4
	.sectionentsize	8
	.align		4
        /*0000*/ 	.word	0x00000000
	.align		4
        /*0004*/ 	.word	0xffffffff
	.align		4
        /*0008*/ 	.word	0x00000000
	.align		4
        /*000c*/ 	.word	0xfffffffe
	.align		4
        /*0010*/ 	.word	0x00000000
	.align		4
        /*0014*/ 	.word	0xfffffffd
	.align		4
        /*0018*/ 	.word	0x00000000
	.align		4
        /*001c*/ 	.word	0xfffffffc


//--------------------- .text._Z10sReduceSumPiS_j --------------------------
	.section	.text._Z10sReduceSumPiS_j,"ax",@progbits
	.align	128
        .global         _Z10sReduceSumPiS_j
        .type           _Z10sReduceSumPiS_j,@function
        .size           _Z10sReduceSumPiS_j,(.L_x_135 - _Z10sReduceSumPiS_j)
        .other          _Z10sReduceSumPiS_j,@"STO_CUDA_ENTRY STV_DEFAULT"
_Z10sReduceSumPiS_j:
.text._Z10sReduceSumPiS_j:
[----:B------:R-:W-:Y:S01]  /*0000*/  LDC R1, c[0x0][0x37c] ;  /* 0x0000df00ff017b82 */ /* 0x000fe20000000800 */
[----:B------:R-:W0:Y:S07]  /*0010*/  LDCU UR4, c[0x0][0x360] ;  /* 0x00006c00ff0477ac */ /* 0x000e2e0008000800 */
[----:B------:R-:W1:Y:S01]  /*0020*/  LDC R7, c[0x0][0x390] ;  /* 0x0000e400ff077b82 */ /* 0x000e620000000800 */
[----:B------:R-:W-:Y:S01]  /*0030*/  IMAD.MOV.U32 R14, RZ, RZ, RZ ;  /* 0x000000ffff0e7224 */ /* 0x000fe200078e00ff */
[----:B------:R-:W2:Y:S01]  /*0040*/  LDCU.64 UR6, c[0x0][0x358] ;  /* 0x00006b00ff0677ac */ /* 0x000ea20008000a00 */
[----:B0-----:R-:W0:Y:S01]  /*0050*/  I2F.U32.RP R4, UR4 ;  /* 0x0000000400047d06 */ /* 0x001e220008209000 */
[----:B------:R-:W-:-:S07]  /*0060*/  ISETP.NE.U32.AND P2, PT, RZ, UR4, PT ;  /* 0x00000004ff007c0c */ /* 0x000fce000bf45070 */
[----:B0-----:R-:W0:Y:S02]  /*0070*/  MUFU.RCP R4, R4 ;  /* 0x0000000400047308 */ /* 0x001e240000001000 */
[----:B0-----:R-:W-:Y:S01]  /*0080*/  VIADD R2, R4, 0xffffffe ;  /* 0x0ffffffe04027836 */ /* 0x001fe20000000000 */
[----:B------:R-:W-:-:S05]  /*0090*/  MOV R4, UR4 ;  /* 0x0000000400047c02 */ /* 0x000fca0008000f00 */
[----:B------:R0:W3:Y:S02]  /*00a0*/  F2I.FTZ.U32.TRUNC.NTZ R3, R2 ;  /* 0x0000000200037305 */ /* 0x0000e4000021f000 */
[----:B0-----:R-:W-:Y:S02]  /*00b0*/  HFMA2 R2, -RZ, RZ, 0, 0 ;  /* 0x00000000ff027431 */ /* 0x001fe400000001ff */
[----:B---3--:R-:W-:-:S04]  /*00c0*/  IMAD.MOV R5, RZ, RZ, -R3 ;  /* 0x000000ffff057224 */ /* 0x008fc800078e0a03 */
[----:B------:R-:W-:-:S04]  /*00d0*/  IMAD R5, R5, UR4, RZ ;  /* 0x0000000405057c24 */ /* 0x000fc8000f8e02ff */
[----:B------:R-:W-:-:S06]  /*00e0*/  IMAD.HI.U32 R0, R3, R5, R2 ;  /* 0x0000000503007227 */ /* 0x000fcc00078e0002 */
[----:B-1----:R-:W-:-:S04]  /*00f0*/  IMAD.HI.U32 R0, R0, R7, RZ ;  /* 0x0000000700007227 */ /* 0x002fc800078e00ff */
[----:B------:R-:W-:-:S04]  /*0100*/  IMAD.MOV R6, RZ, RZ, -R0 ;  /* 0x000000ffff067224 */ /* 0x000fc800078e0a00 */
[----:B------:R-:W-:-:S05]  /*0110*/  IMAD R3, R6, UR4, R7 ;  /* 0x0000000406037c24 */ /* 0x000fca000f8e0207 */
[----:B------:R-:W-:-:S13]  /*0120*/  ISETP.GE.U32.AND P0, PT, R3, UR4, PT ;  /* 0x0000000403007c0c */ /* 0x000fda000bf06070 */
[----:B------:R-:W-:Y:S01]  /*0130*/  @P0 IADD3 R3, PT, PT, R3, -UR4, RZ ;  /* 0x8000000403030c10 */ /* 0x000fe2000fffe0ff */
[----:B------:R-:W-:-:S03]  /*0140*/  @P0 VIADD R0, R0, 0x1 ;  /* 0x0000000100000836 */ /* 0x000fc60000000000 */
[----:B------:R-:W-:Y:S02]  /*0150*/  ISETP.GE.U32.AND P1, PT, R3, UR4, PT ;  /* 0x0000000403007c0c */ /* 0x000fe4000bf26070 */
[----:B------:R-:W0:Y:S11]  /*0160*/  S2R R3, SR_TID.X ;  /* 0x0000000000037919 */ /* 0x000e360000002100 */
[----:B------:R-:W-:-:S02]  /*0170*/  @P1 IADD3 R0, PT, PT, R0, 0x1, RZ ;  /* 0x0000000100001810 */ /* 0x000fc40007ffe0ff */
[----:B------:R-:W-:-:S04]  /*0180*/  @!P2 LOP3.LUT R0, RZ, UR4, RZ, 0x33, !PT ;  /* 0x00000004ff00ac12 */ /* 0x000fc8000f8e33ff */
[----:B------:R-:W-:-:S13]  /*0190*/  ISETP.GE.AND P0, PT, R0, 0x1, PT ;  /* 0x000000010000780c */ /* 0x000fda0003f06270 */
[----:B--2---:R-:W-:Y:S05]  /*01a0*/  @!P0 BRA `(.L_x_0) ;  /* 0x0000000800348947 */ /* 0x004fea0003800000 */
[----:B------:R-:W-:Y:S01]  /*01b0*/  ISETP.GE.U32.AND P0, PT, R0, 0x10, PT ;  /* 0x000000100000780c */ /* 0x000fe20003f06070 */
[----:B0-----:R-:W-:Y:S01]  /*01c0*/  IMAD.IADD R6, R4, 0x1, R3 ;  /* 0x0000000104067824 */ /* 0x001fe200078e0203 */
[----:B------:R-:W-:Y:S01]  /*01d0*/  LOP3.LUT R5, R0, 0xf, RZ, 0xc0, !PT ;  /* 0x0000000f00057812 */ /* 0x000fe200078ec0ff */
[----:B------:R-:W-:Y:S01]  /*01e0*/  IMAD.MOV.U32 R7, RZ, RZ, RZ ;  /* 0x000000ffff077224 */ /* 0x000fe200078e00ff */
[----:B------:R-:W-:Y:S02]  /*01f0*/  MOV R14, RZ ;  /* 0x000000ff000e7202 */ /* 0x000fe40000000f00 */
[----:B------:R-:W-:-:S07]  /*0200*/  ISETP.NE.AND P1, PT, R5, RZ, PT ;  /* 0x000000ff0500720c */ /* 0x000fce0003f25270 */
[----:B------:R-:W-:Y:S06]  /*0210*/  @!P0 BRA `(.L_x_1) ;  /* 0x0000000400048947 */ /* 0x000fec0003800000 */
[C---:B------:R-:W-:Y:S01]  /*0220*/  IMAD R9, R0.reuse, R3, R3 ;  /* 0x0000000300097224 */ /* 0x040fe200078e0203 */
[----:B------:R-:W-:Y:S02]  /*0230*/  LOP3.LUT R7, R0, 0x7ffffff0, RZ, 0xc0, !PT ;  /* 0x7ffffff000077812 */ /* 0x000fe400078ec0ff */
[----:B------:R-:W-:Y:S02]  /*0240*/  MOV R14, RZ ;  /* 0x000000ff000e7202 */ /* 0x000fe40000000f00 */
[----:B------:R-:W-:Y:S01]  /*0250*/  IADD3 R8, PT, PT, R4, 0x7, R9 ;  /* 0x0000000704087810 */ /* 0x000fe20007ffe009 */
[----:B------:R-:W-:-:S07]  /*0260*/  IMAD.MOV R2, RZ, RZ, -R7 ;  /* 0x000000ffff027224 */ /* 0x000fce00078e0a07 */
.L_x_2:
[----:B------:R-:W0:Y:S01]  /*0270*/  LDC.64 R12, c[0x0][0x380] ;  /* 0x0000e000ff0c7b82 */ /* 0x000e220000000a00 */
[C---:B------:R-:W-:Y:S01]  /*0280*/  IADD3 R17, PT, PT, R8.reuse, -0x7, RZ ;  /* 0xfffffff908117810 */ /* 0x040fe20007ffe0ff */
[----:B------:R-:W-:-:S04]  /*0290*/  VIADD R23, R8, 0xfffffffa ;  /* 0xfffffffa08177836 */ /* 0x000fc80000000000 */
[----:B0-----:R-:W-:-:S04]  /*02a0*/  IMAD.WIDE.U32 R16, R17, 0x4, R12 ;  /* 0x0000000411107825 */ /* 0x001fc800078e000c */
[--C-:B------:R-:W-:Y:S01]  /*02b0*/  IMAD.WIDE.U32 R22, R23, 0x4, R12.reuse ;  /* 0x0000000417167825 */ /* 0x100fe200078e000c */
[----:B------:R0:W2:Y:S04]  /*02c0*/  LDG.E R9, desc[UR6][R16.64] ;  /* 0x0000000610097981 */ /* 0x0000a8000c1e1900 */
[----:B------:R-:W2:Y:S01]  /*02d0*/  LDG.E R15, desc[UR6][R22.64] ;  /* 0x00000006160f7981 */ /* 0x000ea2000c1e1900 */
[C---:B------:R-:W-:Y:S01]  /*02e0*/  IADD3 R11, PT, PT, R8.reuse, -0x3, RZ ;  /* 0xfffffffd080b7810 */ /* 0x040fe20007ffe0ff */
[C---:B------:R-:W-:Y:S01]  /*02f0*/  VIADD R27, R8.reuse, 0xfffffffc ;  /* 0xfffffffc081b7836 */ /* 0x040fe20000000000 */
[C---:B------:R-:W-:Y:S01]  /*0300*/  IADD3 R19, PT, PT, R8.reuse, -0x5, RZ ;  /* 0xfffffffb08137810 */ /* 0x040fe20007ffe0ff */
[C---:B------:R-:W-:Y:S01]  /*0310*/  VIADD R21, R8.reuse, 0xfffffffe ;  /* 0xfffffffe08157836 */ /* 0x040fe20000000000 */
[----:B------:R-:W-:Y:S01]  /*0320*/  IADD3 R29, PT, PT, R8, -0x1, RZ ;  /* 0xffffffff081d7810 */ /* 0x000fe20007ffe0ff */
[----:B------:R-:W-:-:S04]  /*0330*/  IMAD.WIDE.U32 R26, R27, 0x4, R12 ;  /* 0x000000041b1a7825 */ /* 0x000fc800078e000c */
[--C-:B------:R-:W-:Y:S02]  /*0340*/  IMAD.WIDE.U32 R10, R11, 0x4, R12.reuse ;  /* 0x000000040b0a7825 */ /* 0x100fe400078e000c */
[----:B------:R1:W3:Y:S02]  /*0350*/  LDG.E R26, desc[UR6][R26.64] ;  /* 0x000000061a1a7981 */ /* 0x0002e4000c1e1900 */
[--C-:B------:R-:W-:Y:S02]  /*0360*/  IMAD.WIDE.U32 R18, R19, 0x4, R12.reuse ;  /* 0x0000000413127825 */ /* 0x100fe400078e000c */
[----:B------:R4:W5:Y:S02]  /*0370*/  LDG.E R24, desc[UR6][R10.64] ;  /* 0x000000060a187981 */ /* 0x000964000c1e1900 */
[--C-:B0-----:R-:W-:Y:S02]  /*0380*/  IMAD.WIDE.U32 R16, R29, 0x4, R12.reuse ;  /* 0x000000041d107825 */ /* 0x101fe400078e000c */
[----:B------:R-:W3:Y:S02]  /*0390*/  LDG.E R25, desc[UR6][R18.64] ;  /* 0x0000000612197981 */ /* 0x000ee4000c1e1900 */
[--C-:B------:R-:W-:Y:S01]  /*03a0*/  IMAD.WIDE.U32 R20, R21, 0x4, R12.reuse ;  /* 0x0000000415147825 */ /* 0x100fe200078e000c */
[C---:B-1----:R-:W-:Y:S01]  /*03b0*/  IADD3 R27, PT, PT, R8.reuse, 0x4, RZ ;  /* 0x00000004081b7810 */ /* 0x042fe20007ffe0ff */
[----:B------:R0:W5:Y:S02]  /*03c0*/  LDG.E R22, desc[UR6][R16.64] ;  /* 0x0000000610167981 */ /* 0x000164000c1e1900 */
[C---:B------:R-:W-:Y:S01]  /*03d0*/  VIADD R29, R8.reuse, 0x1 ;  /* 0x00000001081d7836 */ /* 0x040fe20000000000 */
[----:B----4-:R-:W-:Y:S01]  /*03e0*/  IADD3 R11, PT, PT, R8, 0x2, RZ ;  /* 0x00000002080b7810 */ /* 0x010fe20007ffe0ff */
[----:B------:R1:W5:Y:S02]  /*03f0*/  LDG.E R23, desc[UR6][R20.64] ;  /* 0x0000000614177981 */ /* 0x000364000c1e1900 */
[----:B------:R-:W-:-:S04]  /*0400*/  IMAD.WIDE.U32 R28, R29, 0x4, R12 ;  /* 0x000000041d1c7825 */ /* 0x000fc800078e000c */
[C-C-:B0-----:R-:W-:Y:S01]  /*0410*/  IMAD.WIDE.U32 R16, R8.reuse, 0x4, R12.reuse ;  /* 0x0000000408107825 */ /* 0x141fe200078e000c */
[----:B------:R0:W4:Y:S03]  /*0420*/  LDG.E R18, desc[UR6][R28.64] ;  /* 0x000000061c127981 */ /* 0x000126000c1e1900 */
[----:B-1----:R-:W-:Y:S01]  /*0430*/  VIADD R21, R8, 0x3 ;  /* 0x0000000308157836 */ /* 0x002fe20000000000 */
[----:B------:R1:W4:Y:S01]  /*0440*/  LDG.E R19, desc[UR6][R16.64] ;  /* 0x0000000610137981 */ /* 0x000322000c1e1900 */
[----:B------:R-:W-:-:S04]  /*0450*/  IMAD.WIDE.U32 R10, R11, 0x4, R12 ;  /* 0x000000040b0a7825 */ /* 0x000fc800078e000c */
[----:B------:R-:W-:Y:S02]  /*0460*/  IMAD.WIDE.U32 R20, R21, 0x4, R12 ;  /* 0x0000000415147825 */ /* 0x000fe400078e000c */
[----:B------:R-:W4:Y:S02]  /*0470*/  LDG.E R11, desc[UR6][R10.64] ;  /* 0x000000060a0b7981 */ /* 0x000f24000c1e1900 */
[----:B0-----:R-:W-:-:S04]  /*0480*/  VIADD R29, R8, 0x5 ;  /* 0x00000005081d7836 */ /* 0x001fc80000000000 */
[----:B-1----:R-:W-:Y:S01]  /*0490*/  IMAD.WIDE.U32 R16, R29, 0x4, R12 ;  /* 0x000000041d107825 */ /* 0x002fe200078e000c */
[----:B------:R0:W4:Y:S05]  /*04a0*/  LDG.E R10, desc[UR6][R20.64] ;  /* 0x00000006140a7981 */ /* 0x00012a000c1e1900 */
[----:B------:R-:W4:Y:S01]  /*04b0*/  LDG.E R16, desc[UR6][R16.64] ;  /* 0x0000000610107981 */ /* 0x000f22000c1e1900 */
[----:B0-----:R-:W-:-:S04]  /*04c0*/  VIADD R21, R8, 0x7 ;  /* 0x0000000708157836 */ /* 0x001fc80000000000 */
[----:B------:R-:W-:-:S06]  /*04d0*/  IMAD.WIDE.U32 R20, R21, 0x4, R12 ;  /* 0x0000000415147825 */ /* 0x000fcc00078e000c */
[----:B------:R-:W4:Y:S01]  /*04e0*/  LDG.E R20, desc[UR6][R20.64] ;  /* 0x0000000614147981 */ /* 0x000f22000c1e1900 */
[----:B--2---:R-:W-:Y:S01]  /*04f0*/  IADD3 R9, PT, PT, R15, R9, R14 ;  /* 0x000000090f097210 */ /* 0x004fe20007ffe00e */
[----:B------:R-:W-:Y:S01]  /*0500*/  IMAD.WIDE.U32 R14, R27, 0x4, R12 ;  /* 0x000000041b0e7825 */ /* 0x000fe200078e000c */
[----:B------:R-:W-:-:S05]  /*0510*/  IADD3 R27, PT, PT, R8, 0x6, RZ ;  /* 0x00000006081b7810 */ /* 0x000fca0007ffe0ff */
[--C-:B------:R-:W-:Y:S01]  /*0520*/  IMAD.WIDE.U32 R28, R27, 0x4, R12.reuse ;  /* 0x000000041b1c7825 */ /* 0x100fe200078e000c */
[----:B------:R-:W-:Y:S01]  /*0530*/  IADD3 R27, PT, PT, R8, 0x8, RZ ;  /* 0x00000008081b7810 */ /* 0x000fe20007ffe0ff */
[----:B------:R-:W2:Y:S04]  /*0540*/  LDG.E R15, desc[UR6][R14.64] ;  /* 0x000000060e0f7981 */ /* 0x000ea8000c1e1900 */
[----:B------:R-:W-:Y:S01]  /*0550*/  IMAD.WIDE.U32 R12, R27, 0x4, R12 ;  /* 0x000000041b0c7825 */ /* 0x000fe200078e000c */
[----:B------:R-:W2:Y:S05]  /*0560*/  LDG.E R29, desc[UR6][R28.64] ;  /* 0x000000061c1d7981 */ /* 0x000eaa000c1e1900 */
[----:B------:R-:W2:Y:S01]  /*0570*/  LDG.E R12, desc[UR6][R12.64] ;  /* 0x000000060c0c7981 */ /* 0x000ea2000c1e1900 */
[----:B---3--:R-:W-:Y:S01]  /*0580*/  IADD3 R9, PT, PT, R26, R25, R9 ;  /* 0x000000191a097210 */ /* 0x008fe20007ffe009 */
[----:B------:R-:W-:-:S03]  /*0590*/  VIADD R2, R2, 0x10 ;  /* 0x0000001002027836 */ /* 0x000fc60000000000 */
[----:B-----5:R-:W-:Y:S02]  /*05a0*/  IADD3 R9, PT, PT, R23, R24, R9 ;  /* 0x0000001817097210 */ /* 0x020fe40007ffe009 */
[----:B------:R-:W-:Y:S02]  /*05b0*/  ISETP.NE.AND P0, PT, R2, RZ, PT ;  /* 0x000000ff0200720c */ /* 0x000fe40003f05270 */
[----:B----4-:R-:W-:-:S04]  /*05c0*/  IADD3 R9, PT, PT, R19, R22, R9 ;  /* 0x0000001613097210 */ /* 0x010fc80007ffe009 */
[----:B------:R-:W-:Y:S02]  /*05d0*/  IADD3 R9, PT, PT, R11, R18, R9 ;  /* 0x000000120b097210 */ /* 0x000fe40007ffe009 */
[----:B------:R-:W-:Y:S02]  /*05e0*/  IADD3 R8, PT, PT, R8, 0x10, RZ ;  /* 0x0000001008087810 */ /* 0x000fe40007ffe0ff */
[----:B--2---:R-:W-:-:S04]  /*05f0*/  IADD3 R9, PT, PT, R15, R10, R9 ;  /* 0x0000000a0f097210 */ /* 0x004fc80007ffe009 */
[----:B------:R-:W-:-:S04]  /*0600*/  IADD3 R9, PT, PT, R29, R16, R9 ;  /* 0x000000101d097210 */ /* 0x000fc80007ffe009 */
[----:B------:R-:W-:Y:S01]  /*0610*/  IADD3 R14, PT, PT, R12, R20, R9 ;  /* 0x000000140c0e7210 */ /* 0x000fe20007ffe009 */
[----:B------:R-:W-:Y:S06]  /*0620*/  @P0 BRA `(.L_x_2) ;  /* 0xfffffffc00100947 */ /* 0x000fec000383ffff */
.L_x_1:
[----:B------:R-:W-:Y:S01]  /*0630*/  IMAD R6, R0, R3, R6 ;  /* 0x0000000300067224 */ /* 0x000fe200078e0206 */
[----:B------:R-:W-:Y:S06]  /*0640*/  @!P1 BRA `(.L_x_0) ;  /* 0x00000004000c9947 */ /* 0x000fec0003800000 */
[----:B------:R-:W-:Y:S02]  /*0650*/  ISETP.GE.U32.AND P0, PT, R5, 0x8, PT ;  /* 0x000000080500780c */ /* 0x000fe40003f06070 */
[----:B------:R-:W-:-:S04]  /*0660*/  LOP3.LUT R15, R0, 0x7, RZ, 0xc0, !PT ;  /* 0x00000007000f7812 */ /* 0x000fc800078ec0ff */
[----:B------:R-:W-:-:S07]  /*0670*/  ISETP.NE.AND P1, PT, R15, RZ, PT ;  /* 0x000000ff0f00720c */ /* 0x000fce0003f25270 */
[----:B------:R-:W-:Y:S06]  /*0680*/  @!P0 BRA `(.L_x_3) ;  /* 0x0000000000788947 */ /* 0x000fec0003800000 */
[----:B------:R-:W0:Y:S01]  /*0690*/  LDC.64 R8, c[0x0][0x380] ;  /* 0x0000e000ff087b82 */ /* 0x000e220000000a00 */
[----:B------:R-:W-:-:S04]  /*06a0*/  IMAD.IADD R11, R6, 0x1, R7 ;  /* 0x00000001060b7824 */ /* 0x000fc800078e0207 */
[C---:B------:R-:W-:Y:S01]  /*06b0*/  VIADD R21, R11.reuse, 0x2 ;  /* 0x000000020b157836 */ /* 0x040fe20000000000 */
[C---:B------:R-:W-:Y:S02]  /*06c0*/  IADD3 R23, PT, PT, R11.reuse, 0x1, RZ ;  /* 0x000000010b177810 */ /* 0x040fe40007ffe0ff */
[C---:B------:R-:W-:Y:S01]  /*06d0*/  IADD3 R19, PT, PT, R11.reuse, 0x3, RZ ;  /* 0x000000030b137810 */ /* 0x040fe20007ffe0ff */
[C---:B------:R-:W-:Y:S01]  /*06e0*/  VIADD R13, R11.reuse, 0x4 ;  /* 0x000000040b0d7836 */ /* 0x040fe20000000000 */
[C---:B------:R-:W-:Y:S01]  /*06f0*/  IADD3 R25, PT, PT, R11.reuse, 0x5, RZ ;  /* 0x000000050b197810 */ /* 0x040fe20007ffe0ff */
[C---:B------:R-:W-:Y:S01]  /*0700*/  VIADD R27, R11.reuse, 0x6 ;  /* 0x000000060b1b7836 */ /* 0x040fe20000000000 */
[----:B------:R-:W-:Y:S01]  /*0710*/  IADD3 R29, PT, PT, R11, 0x7, RZ ;  /* 0x000000070b1d7810 */ /* 0x000fe20007ffe0ff */
[----:B0-----:R-:W-:-:S04]  /*0720*/  IMAD.WIDE.U32 R22, R23, 0x4, R8 ;  /* 0x0000000417167825 */ /* 0x001fc800078e0008 */
[--C-:B------:R-:W-:Y:S02]  /*0730*/  IMAD.WIDE.U32 R16, R11, 0x4, R8.reuse ;  /* 0x000000040b107825 */ /* 0x100fe400078e0008 */
[----:B------:R-:W2:Y:S02]  /*0740*/  LDG.E R22, desc[UR6][R22.64] ;  /* 0x0000000616167981 */ /* 0x000ea4000c1e1900 */
[--C-:B------:R-:W-:Y:S02]  /*0750*/  IMAD.WIDE.U32 R20, R21, 0x4, R8.reuse ;  /* 0x0000000415147825 */ /* 0x100fe400078e0008 */
[----:B------:R0:W2:Y:S02]  /*0760*/  LDG.E R5, desc[UR6][R16.64] ;  /* 0x0000000610057981 */ /* 0x0000a4000c1e1900 */
[--C-:B------:R-:W-:Y:S02]  /*0770*/  IMAD.WIDE.U32 R18, R19, 0x4, R8.reuse ;  /* 0x0000000413127825 */ /* 0x100fe400078e0008 */
[----:B------:R-:W3:Y:S02]  /*0780*/  LDG.E R20, desc[UR6][R20.64] ;  /* 0x0000000614147981 */ /* 0x000ee4000c1e1900 */
[----:B------:R-:W-:-:S02]  /*0790*/  IMAD.WIDE.U32 R10, R13, 0x4, R8 ;  /* 0x000000040d0a7825 */ /* 0x000fc400078e0008 */
[----:B------:R-:W3:Y:S02]  /*07a0*/  LDG.E R18, desc[UR6][R18.64] ;  /* 0x0000000612127981 */ /* 0x000ee4000c1e1900 */
[--C-:B------:R-:W-:Y:S02]  /*07b0*/  IMAD.WIDE.U32 R12, R25, 0x4, R8.reuse ;  /* 0x00000004190c7825 */ /* 0x100fe400078e0008 */
[----:B------:R-:W4:Y:S02]  /*07c0*/  LDG.E R10, desc[UR6][R10.64] ;  /* 0x000000060a0a7981 */ /* 0x000f24000c1e1900 */
[--C-:B0-----:R-:W-:Y:S02]  /*07d0*/  IMAD.WIDE.U32 R16, R27, 0x4, R8.reuse ;  /* 0x000000041b107825 */ /* 0x101fe400078e0008 */
[----:B------:R-:W4:Y:S02]  /*07e0*/  LDG.E R12, desc[UR6][R12.64] ;  /* 0x000000060c0c7981 */ /* 0x000f24000c1e1900 */
[----:B------:R-:W-:-:S02]  /*07f0*/  IMAD.WIDE.U32 R8, R29, 0x4, R8 ;  /* 0x000000041d087825 */ /* 0x000fc400078e0008 */
[----:B------:R-:W5:Y:S04]  /*0800*/  LDG.E R16, desc[UR6][R16.64] ;  /* 0x0000000610107981 */ /* 0x000f68000c1e1900 */
[----:B------:R-:W5:Y:S01]  /*0810*/  LDG.E R8, desc[UR6][R8.64] ;  /* 0x0000000608087981 */ /* 0x000f62000c1e1900 */
[----:B------:R-:W-:Y:S01]  /*0820*/  VIADD R7, R7, 0x8 ;  /* 0x0000000807077836 */ /* 0x000fe20000000000 */
[----:B--2---:R-:W-:-:S04]  /*0830*/  IADD3 R5, PT, PT, R22, R5, R14 ;  /* 0x0000000516057210 */ /* 0x004fc80007ffe00e */
[----:B---3--:R-:W-:-:S04]  /*0840*/  IADD3 R5, PT, PT, R18, R20, R5 ;  /* 0x0000001412057210 */ /* 0x008fc80007ffe005 */
[----:B----4-:R-:W-:-:S04]  /*0850*/  IADD3 R5, PT, PT, R12, R10, R5 ;  /* 0x0000000a0c057210 */ /* 0x010fc80007ffe005 */
[----:B-----5:R-:W-:-:S07]  /*0860*/  IADD3 R14, PT, PT, R8, R16, R5 ;  /* 0x00000010080e7210 */ /* 0x020fce0007ffe005 */
.L_x_3:
[----:B------:R-:W-:Y:S05]  /*0870*/  @!P1 BRA `(.L_x_0) ;  /* 0x0000000000809947 */ /* 0x000fea0003800000 */
[----:B------:R-:W-:Y:S02]  /*0880*/  ISETP.GE.U32.AND P0, PT, R15, 0x4, PT ;  /* 0x000000040f00780c */ /* 0x000fe40003f06070 */
[----:B------:R-:W-:-:S04]  /*0890*/  LOP3.LUT R2, R0, 0x3, RZ, 0xc0, !PT ;  /* 0x0000000300027812 */ /* 0x000fc800078ec0ff */
[----:B------:R-:W-:-:S07]  /*08a0*/  ISETP.NE.AND P1, PT, R2, RZ, PT ;  /* 0x000000ff0200720c */ /* 0x000fce0003f25270 */
[----:B------:R-:W-:Y:S06]  /*08b0*/  @!P0 BRA `(.L_x_4) ;  /* 0x0000000000408947 */ /* 0x000fec0003800000 */
[----:B------:R-:W0:Y:S01]  /*08c0*/  LDC.64 R8, c[0x0][0x380] ;  /* 0x0000e000ff087b82 */ /* 0x000e220000000a00 */
[----:B------:R-:W-:-:S04]  /*08d0*/  IADD3 R5, PT, PT, R6, R7, RZ ;  /* 0x0000000706057210 */ /* 0x000fc80007ffe0ff */
[C---:B------:R-:W-:Y:S01]  /*08e0*/  IADD3 R17, PT, PT, R5.reuse, 0x2, RZ ;  /* 0x0000000205117810 */ /* 0x040fe20007ffe0ff */
[C---:B------:R-:W-:Y:S02]  /*08f0*/  VIADD R13, R5.reuse, 0x1 ;  /* 0x00000001050d7836 */ /* 0x040fe40000000000 */
[----:B0-----:R-:W-:-:S04]  /*0900*/  IMAD.WIDE.U32 R10, R5, 0x4, R8 ;  /* 0x00000004050a7825 */ /* 0x001fc800078e0008 */
[----:B------:R-:W-:Y:S02]  /*0910*/  VIADD R5, R5, 0x3 ;  /* 0x0000000305057836 */ /* 0x000fe40000000000 */
[--C-:B------:R-:W-:Y:S01]  /*0920*/  IMAD.WIDE.U32 R12, R13, 0x4, R8.reuse ;  /* 0x000000040d0c7825 */ /* 0x100fe200078e0008 */
[----:B------:R-:W2:Y:S03]  /*0930*/  LDG.E R11, desc[UR6][R10.64] ;  /* 0x000000060a0b7981 */ /* 0x000ea6000c1e1900 */
[--C-:B------:R-:W-:Y:S02]  /*0940*/  IMAD.WIDE.U32 R16, R17, 0x4, R8.reuse ;  /* 0x0000000411107825 */ /* 0x100fe400078e0008 */
[----:B------:R-:W2:Y:S02]  /*0950*/  LDG.E R12, desc[UR6][R12.64] ;  /* 0x000000060c0c7981 */ /* 0x000ea4000c1e1900 */
[----:B------:R-:W-:-:S02]  /*0960*/  IMAD.WIDE.U32 R8, R5, 0x4, R8 ;  /* 0x0000000405087825 */ /* 0x000fc400078e0008 */
[----:B------:R-:W3:Y:S04]  /*0970*/  LDG.E R17, desc[UR6][R16.64] ;  /* 0x0000000610117981 */ /* 0x000ee8000c1e1900 */
[----:B------:R-:W3:Y:S01]  /*0980*/  LDG.E R8, desc[UR6][R8.64] ;  /* 0x0000000608087981 */ /* 0x000ee2000c1e1900 */
[----:B------:R-:W-:Y:S02]  /*0990*/  IADD3 R7, PT, PT, R7, 0x4, RZ ;  /* 0x0000000407077810 */ /* 0x000fe40007ffe0ff */
[----:B--2---:R-:W-:-:S04]  /*09a0*/  IADD3 R14, PT, PT, R12, R11, R14 ;  /* 0x0000000b0c0e7210 */ /* 0x004fc80007ffe00e */
[----:B---3--:R-:W-:-:S07]  /*09b0*/  IADD3 R14, PT, PT, R8, R17, R14 ;  /* 0x00000011080e7210 */ /* 0x008fce0007ffe00e */
.L_x_4:
[----:B------:R-:W-:Y:S05]  /*09c0*/  @!P1 BRA `(.L_x_0) ;  /* 0x00000000002c9947 */ /* 0x000fea0003800000 */
[----:B------:R-:W0:Y:S01]  /*09d0*/  LDC.64 R8, c[0x0][0x380] ;  /* 0x0000e000ff087b82 */ /* 0x000e220000000a00 */
[----:B------:R-:W-:Y:S02]  /*09e0*/  IMAD R0, R0, R3, R3 ;  /* 0x0000000300007224 */ /* 0x000fe400078e0203 */
[----:B------:R-:W-:-:S03]  /*09f0*/  IMAD.MOV R2, RZ, RZ, -R2 ;  /* 0x000000ffff027224 */ /* 0x000fc600078e0a02 */
[----:B------:R-:W-:-:S07]  /*0a00*/  IADD3 R5, PT, PT, R0, R4, R7 ;  /* 0x0000000400057210 */ /* 0x000fce0007ffe007 */
.L_x_5:
[----:B0-----:R-:W-:-:S06]  /*0a10*/  IMAD.WIDE.U32 R6, R5, 0x4, R8 ;  /* 0x0000000405067825 */ /* 0x001fcc00078e0008 */
[----:B------:R-:W2:Y:S01]  /*0a20*/  LDG.E R7, desc[UR6][R6.64] ;  /* 0x0000000606077981 */ /* 0x000ea2000c1e1900 */
[----:B------:R-:W-:Y:S01]  /*0a30*/  IADD3 R2, PT, PT, R2, 0x1, RZ ;  /* 0x0000000102027810 */ /* 0x000fe20007ffe0ff */
[----:B------:R-:W-:-:S03]  /*0a40*/  VIADD R5, R5, 0x1 ;  /* 0x0000000105057836 */ /* 0x000fc60000000000 */
[----:B------:R-:W-:Y:S02]  /*0a50*/  ISETP.NE.AND P0, PT, R2, RZ, PT ;  /* 0x000000ff0200720c */ /* 0x000fe40003f05270 */
[----:B--2---:R-:W-:-:S11]  /*0a60*/  IADD3 R14, PT, PT, R7, R14, RZ ;  /* 0x0000000e070e7210 */ /* 0x004fd60007ffe0ff */
[----:B------:R-:W-:Y:S05]  /*0a70*/  @P0 BRA `(.L_x_5) ;  /* 0xfffffffc00e40947 */ /* 0x000fea000383ffff */
.L_x_0:
[----:B------:R-:W1:Y:S01]  /*0a80*/  S2UR UR5, SR_CgaCtaId ;  /* 0x00000000000579c3 */ /* 0x000e620000008800 */
[----:B------:R-:W-:Y:S01]  /*0a90*/  UMOV UR4, 0x400 ;  /* 0x0000040000047882 */ /* 0x000fe20000000000 */
[----:B------:R-:W-:Y:S02]  /*0aa0*/  ISETP.GE.U32.AND P1, PT, R4, 0x2, PT ;  /* 0x000000020400780c */ /* 0x000fe40003f26070 */
[----:B0-----:R-:W-:Y:S01]  /*0ab0*/  ISETP.NE.AND P0, PT, R3, RZ, PT ;  /* 0x000000ff0300720c */ /* 0x001fe20003f05270 */
[----:B-1----:R-:W-:-:S06]  /*0ac0*/  ULEA UR4, UR5, UR4, 0x18 ;  /* 0x0000000405047291 */ /* 0x002fcc000f8ec0ff */
[----:B------:R-:W-:-:S05]  /*0ad0*/  LEA R5, R3, UR4, 0x2 ;  /* 0x0000000403057c11 */ /* 0x000fca000f8e10ff */
[----:B------:R0:W-:Y:S01]  /*0ae0*/  STS [R5], R14 ;  /* 0x0000000e05007388 */ /* 0x0001e20000000800 */
[----:B------:R-:W-:Y:S06]  /*0af0*/  BAR.SYNC.DEFER_BLOCKING 0x0 ;  /* 0x0000000000007b1d */ /* 0x000fec0000010000 */
[----:B------:R-:W-:Y:S05]  /*0b00*/  @!P1 BRA `(.L_x_6) ;  /* 0x00000000002c9947 */ /* 0x000fea0003800000 */
.L_x_7:
[----:B------:R-:W-:-:S04]  /*0b10*/  SHF.R.U32.HI R6, RZ, 0x1, R4 ;  /* 0x00000001ff067819 */ /* 0x000fc80000011604 */
[----:B------:R-:W-:-:S13]  /*0b20*/  ISETP.GE.U32.AND P1, PT, R3, R6, PT ;  /* 0x000000060300720c */ /* 0x000fda0003f26070 */
[----:B------:R-:W-:Y:S01]  /*0b30*/  @!P1 IMAD R0, R6, 0x4, R5 ;  /* 0x0000000406009824 */ /* 0x000fe200078e0205 */
[----:B------:R-:W-:Y:S05]  /*0b40*/  @!P1 LDS R7, [R5] ;  /* 0x0000000005079984 */ /* 0x000fea0000000800 */
[----:B------:R-:W1:Y:S02]  /*0b50*/  @!P1 LDS R0, [R0] ;  /* 0x0000000000009984 */ /* 0x000e640000000800 */
[----:B-1----:R-:W-:-:S05]  /*0b60*/  @!P1 IADD3 R2, PT, PT, R0, R7, RZ ;  /* 0x0000000700029210 */ /* 0x002fca0007ffe0ff */
[----:B------:R1:W-:Y:S01]  /*0b70*/  @!P1 STS [R5], R2 ;  /* 0x0000000205009388 */ /* 0x0003e20000000800 */
[----:B------:R-:W-:Y:S01]  /*0b80*/  BAR.SYNC.DEFER_BLOCKING 0x0 ;  /* 0x0000000000007b1d */ /* 0x000fe20000010000 */
[----:B------:R-:W-:Y:S01]  /*0b90*/  ISETP.GT.U32.AND P1, PT, R4, 0x3, PT ;  /* 0x000000030400780c */ /* 0x000fe20003f24070 */
[----:B------:R-:W-:-:S12]  /*0ba0*/  IMAD.MOV.U32 R4, RZ, RZ, R6 ;  /* 0x000000ffff047224 */ /* 0x000fd800078e0006 */
[----:B-1----:R-:W-:Y:S05]  /*0bb0*/  @P1 BRA `(.L_x_7) ;  /* 0xfffffffc00d41947 */ /* 0x002fea000383ffff */
.L_x_6:
[----:B------:R-:W-:Y:S05]  /*0bc0*/  @P0 EXIT ;  /* 0x000000000000094d */ /* 0x000fea0003800000 */
[----:B------:R-:W1:Y:S01]  /*0bd0*/  S2UR UR5, SR_CgaCtaId ;  /* 0x00000000000579c3 */ /* 0x000e620000008800 */
[----:B------:R-:W-:Y:S01]  /*0be0*/  UMOV UR4, 0x400 ;  /* 0x0000040000047882 */ /* 0x000fe20000000000 */
[----:B------:R-:W2:Y:S06]  /*0bf0*/  S2R R7, SR_CTAID.X ;  /* 0x0000000000077919 */ /* 0x000eac0000002500 */
[----:B------:R-:W2:Y:S01]  /*0c00*/  LDC.64 R2, c[0x0][0x388] ;  /* 0x0000e200ff027b82 */ /* 0x000ea20000000a00 */
[----:B-1----:R-:W-:-:S09]  /*0c10*/  ULEA UR4, UR5, UR4, 0x18 ;  /* 0x0000000405047291 */ /* 0x002fd2000f8ec0ff */
[----:B0-----:R-:W0:Y:S01]  /*0c20*/  LDS R5, [UR4] ;  /* 0x00000004ff057984 */ /* 0x001e220008000800 */
[----:B--2---:R-:W-:-:S05]  /*0c30*/  IMAD.WIDE.U32 R2, R7, 0x4, R2 ;  /* 0x0000000407027825 */ /* 0x004fca00078e0002 */
[----:B0-----:R-:W-:Y:S01]  /*0c40*/  STG.E desc[UR6][R2.64], R5 ;  /* 0x0000000502007986 */ /* 0x001fe2000c101906 */
[----:B------:R-:W-:Y:S05]  /*0c50*/  EXIT ;  /* 0x000000000000794d */ /* 0x000fea0003800000 */
.L_x_8:
[----:B------:R-:W-:-:S00]  /*0c60*/  BRA `(.L_x_8) ;  /* 0xfffffffc00fc7947 */ /* 0x000fc0000383ffff */
[----:B------:R-:W-:-:S00]  /*0c70*/  NOP ;  /* 0x0000000000007918 */ /* 0x000fc00000000000 */
        /* <DEDUP_REMOVED lines=8> */
.L_x_135:


//--------------------- .text._Z11iReduceSum2PiS_j --------------------------
	.section	.text._Z11iReduceSum2PiS_j,"ax",@progbits
	.align	128
        .global         _Z11iReduceSum2PiS_j
        .type           _Z11iReduceSum2PiS_j,@function
        .size           _Z11iReduceSum2PiS_j,(.L_x_136 - _Z11iReduceSum2PiS_j)
        .other          _Z11iReduceSum2PiS_j,@"STO_CUDA_ENTRY STV_DEFAULT"
_Z11iReduceSum2PiS_j:
.text._Z11iReduceSum2PiS_j:
[----:B------:R-:W-:Y:S08]  /*0000*/  LDC R1, c[0x0][0x37c] ;  /* 0x0000df00ff017b82 */ /* 0x000ff00000000800 */
[----:B------:R-:W0:Y:S01]  /*0010*/  LDC R0, c[0x0][0x360] ;  /* 0x0000d800ff007b82 */ /* 0x000e220000000800 */
[----:B------:R-:W1:Y:S01]  /*0020*/  LDCU UR4, c[0x0][0x390] ;  /* 0x00007200ff0477ac */ /* 0x000e620008000800 */
[----:B------:R-:W-:-:S02]  /*0030*/  HFMA2 R2, -RZ, RZ, 0, 0 ;  /* 0x00000000ff027431 */ /* 0x000fc400000001ff */
[----:B------:R-:W-:Y:S01]  /*0040*/  IMAD.MOV.U32 R14, RZ, RZ, RZ ;  /* 0x000000ffff0e7224 */ /* 0x000fe200078e00ff */
[----:B------:R-:W2:Y:S01]  /*0050*/  LDCU.64 UR8, c[0x0][0x358] ;  /* 0x00006b00ff0877ac */ /* 0x000ea20008000a00 */
[----:B0-----:R-:W0:Y:S01]  /*0060*/  I2F.U32.RP R4, R0 ;  /* 0x0000000000047306 */ /* 0x001e220000209000 */
[----:B------:R-:W-:-:S07]  /*0070*/  ISETP.NE.U32.AND P2, PT, R0, RZ, PT ;  /* 0x000000ff0000720c */ /* 0x000fce0003f45070 */
[----:B0-----:R-:W0:Y:S02]  /*0080*/  MUFU.RCP R4, R4 ;  /* 0x0000000400047308 */ /* 0x001e240000001000 */
[----:B0-----:R-:W-:-:S06]  /*0090*/  VIADD R3, R4, 0xffffffe ;  /* 0x0ffffffe04037836 */ /* 0x001fcc0000000000 */
[----:B------:R-:W0:Y:S02]  /*00a0*/  F2I.FTZ.U32.TRUNC.NTZ R3, R3 ;  /* 0x0000000300037305 */ /* 0x000e24000021f000 */
[----:B0-----:R-:W-:-:S04]  /*00b0*/  IMAD.MOV R5, RZ, RZ, -R3 ;  /* 0x000000ffff057224 */ /* 0x001fc800078e0a03 */
[----:B------:R-:W-:-:S04]  /*00c0*/  IMAD R5, R5, R0, RZ ;  /* 0x0000000005057224 */ /* 0x000fc800078e02ff */
[----:B------:R-:W-:Y:S02]  /*00d0*/  IMAD.HI.U32 R2, R3, R5, R2 ;  /* 0x0000000503027227 */ /* 0x000fe400078e0002 */
[----:B------:R-:W0:Y:S04]  /*00e0*/  S2R R3, SR_TID.X ;  /* 0x0000000000037919 */ /* 0x000e280000002100 */
[----:B-1----:R-:W-:-:S04]  /*00f0*/  IMAD.HI.U32 R2, R2, UR4, RZ ;  /* 0x0000000402027c27 */ /* 0x002fc8000f8e00ff */
[----:B------:R-:W-:-:S04]  /*0100*/  IMAD.MOV R5, RZ, RZ, -R2 ;  /* 0x000000ffff057224 */ /* 0x000fc800078e0a02 */
[----:B------:R-:W-:-:S05]  /*0110*/  IMAD R5, R0, R5, UR4 ;  /* 0x0000000400057e24 */ /* 0x000fca000f8e0205 */
[----:B------:R-:W-:-:S13]  /*0120*/  ISETP.GE.U32.AND P0, PT, R5, R0, PT ;  /* 0x000000000500720c */ /* 0x000fda0003f06070 */
[----:B------:R-:W-:Y:S01]  /*0130*/  @P0 IADD3 R5, PT, PT, R5, -R0, RZ ;  /* 0x8000000005050210 */ /* 0x000fe20007ffe0ff */
[----:B------:R-:W-:-:S03]  /*0140*/  @P0 VIADD R2, R2, 0x1 ;  /* 0x0000000102020836 */ /* 0x000fc60000000000 */
[----:B------:R-:W-:-:S13]  /*0150*/  ISETP.GE.U32.AND P1, PT, R5, R0, PT ;  /* 0x000000000500720c */ /* 0x000fda0003f26070 */
[----:B------:R-:W-:Y:S02]  /*0160*/  @P1 IADD3 R2, PT, PT, R2, 0x1, RZ ;  /* 0x0000000102021810 */ /* 0x000fe40007ffe0ff */
[----:B------:R-:W-:-:S04]  /*0170*/  @!P2 LOP3.LUT R2, RZ, R0, RZ, 0x33, !PT ;  /* 0x00000000ff02a212 */ /* 0x000fc800078e33ff */
[----:B------:R-:W-:-:S13]  /*0180*/  ISETP.GE.AND P0, PT, R2, 0x1, PT ;  /* 0x000000010200780c */ /* 0x000fda0003f06270 */
[----:B0-2---:R-:W-:Y:S05]  /*0190*/  @!P0 BRA `(.L_x_9) ;  /* 0x0000000800348947 */ /* 0x005fea0003800000 */
[C---:B------:R-:W-:Y:S01]  /*01a0*/  ISETP.GE.U32.AND P0, PT, R2.reuse, 0x10, PT ;  /* 0x000000100200780c */ /* 0x040fe20003f06070 */
[----:B------:R-:W-:Y:S01]  /*01b0*/  IMAD.MOV.U32 R14, RZ, RZ, RZ ;  /* 0x000000ffff0e7224 */ /* 0x000fe200078e00ff */
[----:B------:R-:W-:Y:S02]  /*01c0*/  LOP3.LUT R5, R2, 0xf, RZ, 0xc0, !PT ;  /* 0x0000000f02057812 */ /* 0x000fe400078ec0ff */
[----:B------:R-:W-:Y:S02]  /*01d0*/  IADD3 R6, PT, PT, R3, R0, RZ ;  /* 0x0000000003067210 */ /* 0x000fe40007ffe0ff */
[----:B------:R-:W-:Y:S02]  /*01e0*/  ISETP.NE.AND P1, PT, R5, RZ, PT ;  /* 0x000000ff0500720c */ /* 0x000fe40003f25270 */
[----:B------:R-:W-:-:S05]  /*01f0*/  MOV R7, RZ ;  /* 0x000000ff00077202 */ /* 0x000fca0000000f00 */
[----:B------:R-:W-:Y:S06]  /*0200*/  @!P0 BRA `(.L_x_10) ;  /* 0x0000000400048947 */ /* 0x000fec0003800000 */
[C---:B------:R-:W-:Y:S01]  /*0210*/  IMAD R9, R2.reuse, R3, R3 ;  /* 0x0000000302097224 */ /* 0x040fe200078e0203 */
[----:B------:R-:W-:Y:S01]  /*0220*/  LOP3.LUT R7, R2, 0x7ffffff0, RZ, 0xc0, !PT ;  /* 0x7ffffff002077812 */ /* 0x000fe200078ec0ff */
[----:B------:R-:W-:-:S03]  /*0230*/  IMAD.MOV.U32 R14, RZ, RZ, RZ ;  /* 0x000000ffff0e7224 */ /* 0x000fc600078e00ff */
[----:B------:R-:W-:Y:S02]  /*0240*/  IADD3 R8, PT, PT, R0, 0x7, R9 ;  /* 0x0000000700087810 */ /* 0x000fe40007ffe009 */
[----:B------:R-:W-:-:S07]  /*0250*/  IADD3 R4, PT, PT, -R7, RZ, RZ ;  /* 0x000000ff07047210 */ /* 0x000fce0007ffe1ff */
.L_x_11:
[----:B------:R-:W0:Y:S01]  /*0260*/  LDC.64 R12, c[0x0][0x380] ;  /* 0x0000e000ff0c7b82 */ /* 0x000e220000000a00 */
[C---:B------:R-:W-:Y:S01]  /*0270*/  IADD3 R23, PT, PT, R8.reuse, -0x6, RZ ;  /* 0xfffffffa08177810 */ /* 0x040fe20007ffe0ff */
[----:B------:R-:W-:-:S04]  /*0280*/  VIADD R17, R8, 0xfffffff9 ;  /* 0xfffffff908117836 */ /* 0x000fc80000000000 */
[----:B0-----:R-:W-:-:S04]  /*0290*/  IMAD.WIDE.U32 R16, R17, 0x4, R12 ;  /* 0x0000000411107825 */ /* 0x001fc800078e000c */
[----:B------:R-:W-:Y:S01]  /*02a0*/  IMAD.WIDE.U32 R22, R23, 0x4, R12 ;  /* 0x0000000417167825 */ /* 0x000fe200078e000c */
[----:B------:R0:W2:Y:S04]  /*02b0*/  LDG.E R9, desc[UR8][R16.64] ;  /* 0x0000000810097981 */ /* 0x0000a8000c1e1900 */
[----:B------:R-:W2:Y:S01]  /*02c0*/  LDG.E R15, desc[UR8][R22.64] ;  /* 0x00000008160f7981 */ /* 0x000ea2000c1e1900 */
[C---:B------:R-:W-:Y:S01]  /*02d0*/  IADD3 R27, PT, PT, R8.reuse, -0x4, RZ ;  /* 0xfffffffc081b7810 */ /* 0x040fe20007ffe0ff */
[C---:B------:R-:W-:Y:S01]  /*02e0*/  VIADD R11, R8.reuse, 0xfffffffd ;  /* 0xfffffffd080b7836 */ /* 0x040fe20000000000 */
[C---:B------:R-:W-:Y:S01]  /*02f0*/  IADD3 R21, PT, PT, R8.reuse, -0x2, RZ ;  /* 0xfffffffe08157810 */ /* 0x040fe20007ffe0ff */
[C---:B------:R-:W-:Y:S02]  /*0300*/  VIADD R19, R8.reuse, 0xfffffffb ;  /* 0xfffffffb08137836 */ /* 0x040fe40000000000 */
[----:B------:R-:W-:-:S02]  /*0310*/  VIADD R29, R8, 0xffffffff ;  /* 0xffffffff081d7836 */ /* 0x000fc40000000000 */
[----:B------:R-:W-:-:S04]  /*0320*/  IMAD.WIDE.U32 R26, R27, 0x4, R12 ;  /* 0x000000041b1a7825 */ /* 0x000fc800078e000c */
[--C-:B------:R-:W-:Y:S02]  /*0330*/  IMAD.WIDE.U32 R10, R11, 0x4, R12.reuse ;  /* 0x000000040b0a7825 */ /* 0x100fe400078e000c */
[----:B------:R-:W3:Y:S02]  /*0340*/  LDG.E R26, desc[UR8][R26.64] ;  /* 0x000000081a1a7981 */ /* 0x000ee4000c1e1900 */
[--C-:B------:R-:W-:Y:S02]  /*0350*/  IMAD.WIDE.U32 R18, R19, 0x4, R12.reuse ;  /* 0x0000000413127825 */ /* 0x100fe400078e000c */
[----:B------:R1:W4:Y:S02]  /*0360*/  LDG.E R24, desc[UR8][R10.64] ;  /* 0x000000080a187981 */ /* 0x000324000c1e1900 */
[--C-:B------:R-:W-:Y:S02]  /*0370*/  IMAD.WIDE.U32 R20, R21, 0x4, R12.reuse ;  /* 0x0000000415147825 */ /* 0x100fe400078e000c */
[----:B------:R-:W3:Y:S02]  /*0380*/  LDG.E R25, desc[UR8][R18.64] ;  /* 0x0000000812197981 */ /* 0x000ee4000c1e1900 */
[----:B0-----:R-:W-:Y:S01]  /*0390*/  IMAD.WIDE.U32 R16, R29, 0x4, R12 ;  /* 0x000000041d107825 */ /* 0x001fe200078e000c */
[C---:B------:R-:W-:Y:S01]  /*03a0*/  IADD3 R29, PT, PT, R8.reuse, 0x1, RZ ;  /* 0x00000001081d7810 */ /* 0x040fe20007ffe0ff */
[----:B------:R0:W4:Y:S02]  /*03b0*/  LDG.E R23, desc[UR8][R20.64] ;  /* 0x0000000814177981 */ /* 0x000124000c1e1900 */
[----:B-1----:R-:W-:-:S02]  /*03c0*/  VIADD R11, R8, 0x2 ;  /* 0x00000002080b7836 */ /* 0x002fc40000000000 */
[--C-:B------:R-:W-:Y:S01]  /*03d0*/  IMAD.WIDE.U32 R28, R29, 0x4, R12.reuse ;  /* 0x000000041d1c7825 */ /* 0x100fe200078e000c */
[----:B------:R1:W5:Y:S01]  /*03e0*/  LDG.E R22, desc[UR8][R16.64] ;  /* 0x0000000810167981 */ /* 0x000362000c1e1900 */
[C---:B0-----:R-:W-:Y:S02]  /*03f0*/  IADD3 R21, PT, PT, R8.reuse, 0x3, RZ ;  /* 0x0000000308157810 */ /* 0x041fe40007ffe0ff */
[--C-:B------:R-:W-:Y:S01]  /*0400*/  IMAD.WIDE.U32 R10, R11, 0x4, R12.reuse ;  /* 0x000000040b0a7825 */ /* 0x100fe200078e000c */
[----:B------:R0:W5:Y:S03]  /*0410*/  LDG.E R18, desc[UR8][R28.64] ;  /* 0x000000081c127981 */ /* 0x000166000c1e1900 */
[C---:B-1----:R-:W-:Y:S02]  /*0420*/  IMAD.WIDE.U32 R16, R8.reuse, 0x4, R12 ;  /* 0x0000000408107825 */ /* 0x042fe400078e000c */
[----:B------:R-:W5:Y:S02]  /*0430*/  LDG.E R11, desc[UR8][R10.64] ;  /* 0x000000080a0b7981 */ /* 0x000f64000c1e1900 */
[----:B------:R-:W-:-:S02]  /*0440*/  VIADD R27, R8, 0x4 ;  /* 0x00000004081b7836 */ /* 0x000fc40000000000 */
[--C-:B------:R-:W-:Y:S01]  /*0450*/  IMAD.WIDE.U32 R20, R21, 0x4, R12.reuse ;  /* 0x0000000415147825 */ /* 0x100fe200078e000c */
[C---:B0-----:R-:W-:Y:S01]  /*0460*/  IADD3 R29, PT, PT, R8.reuse, 0x5, RZ ;  /* 0x00000005081d7810 */ /* 0x041fe20007ffe0ff */
[----:B------:R0:W5:Y:S04]  /*0470*/  LDG.E R19, desc[UR8][R16.64] ;  /* 0x0000000810137981 */ /* 0x000168000c1e1900 */
[----:B------:R1:W5:Y:S01]  /*0480*/  LDG.E R10, desc[UR8][R20.64] ;  /* 0x00000008140a7981 */ /* 0x000362000c1e1900 */
[----:B0-----:R-:W-:Y:S01]  /*0490*/  IMAD.WIDE.U32 R16, R29, 0x4, R12 ;  /* 0x000000041d107825 */ /* 0x001fe200078e000c */
[----:B-1----:R-:W-:-:S05]  /*04a0*/  IADD3 R21, PT, PT, R8, 0x7, RZ ;  /* 0x0000000708157810 */ /* 0x002fca0007ffe0ff */
[----:B------:R-:W5:Y:S01]  /*04b0*/  LDG.E R16, desc[UR8][R16.64] ;  /* 0x0000000810107981 */ /* 0x000f62000c1e1900 */
[----:B------:R-:W-:-:S06]  /*04c0*/  IMAD.WIDE.U32 R20, R21, 0x4, R12 ;  /* 0x0000000415147825 */ /* 0x000fcc00078e000c */
[----:B------:R-:W5:Y:S01]  /*04d0*/  LDG.E R20, desc[UR8][R20.64] ;  /* 0x0000000814147981 */ /* 0x000f62000c1e1900 */
[----:B--2---:R-:W-:Y:S01]  /*04e0*/  IADD3 R9, PT, PT, R15, R9, R14 ;  /* 0x000000090f097210 */ /* 0x004fe20007ffe00e */
[----:B------:R-:W-:-:S04]  /*04f0*/  IMAD.WIDE.U32 R14, R27, 0x4, R12 ;  /* 0x000000041b0e7825 */ /* 0x000fc800078e000c */
[----:B------:R-:W-:Y:S02]  /*0500*/  VIADD R27, R8, 0x6 ;  /* 0x00000006081b7836 */ /* 0x000fe40000000000 */
[----:B------:R-:W2:Y:S02]  /*0510*/  LDG.E R15, desc[UR8][R14.64] ;  /* 0x000000080e0f7981 */ /* 0x000ea4000c1e1900 */
[----:B------:R-:W-:-:S04]  /*0520*/  IMAD.WIDE.U32 R28, R27, 0x4, R12 ;  /* 0x000000041b1c7825 */ /* 0x000fc800078e000c */
[----:B------:R-:W-:Y:S02]  /*0530*/  VIADD R27, R8, 0x8 ;  /* 0x00000008081b7836 */ /* 0x000fe40000000000 */
[----:B------:R-:W2:Y:S02]  /*0540*/  LDG.E R29, desc[UR8][R28.64] ;  /* 0x000000081c1d7981 */ /* 0x000ea4000c1e1900 */
[----:B------:R-:W-:-:S06]  /*0550*/  IMAD.WIDE.U32 R12, R27, 0x4, R12 ;  /* 0x000000041b0c7825 */ /* 0x000fcc00078e000c */
[----:B------:R-:W2:Y:S01]  /*0560*/  LDG.E R12, desc[UR8][R12.64] ;  /* 0x000000080c0c7981 */ /* 0x000ea2000c1e1900 */
[----:B---3--:R-:W-:Y:S02]  /*0570*/  IADD3 R9, PT, PT, R26, R25, R9 ;  /* 0x000000191a097210 */ /* 0x008fe40007ffe009 */
[----:B------:R-:W-:Y:S02]  /*0580*/  IADD3 R4, PT, PT, R4, 0x10, RZ ;  /* 0x0000001004047810 */ /* 0x000fe40007ffe0ff */
[----:B----4-:R-:W-:Y:S02]  /*0590*/  IADD3 R9, PT, PT, R23, R24, R9 ;  /* 0x0000001817097210 */ /* 0x010fe40007ffe009 */
[----:B------:R-:W-:Y:S01]  /*05a0*/  ISETP.NE.AND P0, PT, R4, RZ, PT ;  /* 0x000000ff0400720c */ /* 0x000fe20003f05270 */
[----:B------:R-:W-:Y:S01]  /*05b0*/  VIADD R8, R8, 0x10 ;  /* 0x0000001008087836 */ /* 0x000fe20000000000 */
[----:B-----5:R-:W-:-:S04]  /*05c0*/  IADD3 R9, PT, PT, R19, R22, R9 ;  /* 0x0000001613097210 */ /* 0x020fc80007ffe009 */
[----:B------:R-:W-:-:S04]  /*05d0*/  IADD3 R9, PT, PT, R11, R18, R9 ;  /* 0x000000120b097210 */ /* 0x000fc80007ffe009 */
[----:B--2---:R-:W-:-:S04]  /*05e0*/  IADD3 R9, PT, PT, R15, R10, R9 ;  /* 0x0000000a0f097210 */ /* 0x004fc80007ffe009 */
[----:B------:R-:W-:-:S04]  /*05f0*/  IADD3 R9, PT, PT, R29, R16, R9 ;  /* 0x000000101d097210 */ /* 0x000fc80007ffe009 */
[----:B------:R-:W-:Y:S01]  /*0600*/  IADD3 R14, PT, PT, R12, R20, R9 ;  /* 0x000000140c0e7210 */ /* 0x000fe20007ffe009 */
[----:B------:R-:W-:Y:S06]  /*0610*/  @P0 BRA `(.L_x_11) ;  /* 0xfffffffc00100947 */ /* 0x000fec000383ffff */
.L_x_10:
[----:B------:R-:W-:Y:S01]  /*0620*/  IMAD R6, R2, R3, R6 ;  /* 0x0000000302067224 */ /* 0x000fe200078e0206 */
[----:B------:R-:W-:Y:S06]  /*0630*/  @!P1 BRA `(.L_x_9) ;  /* 0x00000004000c9947 */ /* 0x000fec0003800000 */
        /* <DEDUP_REMOVED lines=8> */
[C---:B------:R-:W-:Y:S01]  /*06c0*/  VIADD R17, R9.reuse, 0x3 ;  /* 0x0000000309117836 */ /* 0x040fe20000000000 */
[C---:B------:R-:W-:Y:S01]  /*06d0*/  IADD3 R11, PT, PT, R9.reuse, 0x4, RZ ;  /* 0x00000004090b7810 */ /* 0x040fe20007ffe0ff */
[C---:B------:R-:W-:Y:S01]  /*06e0*/  VIADD R23, R9.reuse, 0x5 ;  /* 0x0000000509177836 */ /* 0x040fe20000000000 */
[C---:B------:R-:W-:Y:S01]  /*06f0*/  IADD3 R25, PT, PT, R9.reuse, 0x6, RZ ;  /* 0x0000000609197810 */ /* 0x040fe20007ffe0ff */
[----:B------:R-:W-:Y:S02]  /*0700*/  VIADD R27, R9, 0x7 ;  /* 0x00000007091b7836 */ /* 0x000fe40000000000 */
        /* <DEDUP_REMOVED lines=16> */
[----:B------:R-:W-:Y:S02]  /*0810*/  IADD3 R7, PT, PT, R7, 0x8, RZ ;  /* 0x0000000807077810 */ /* 0x000fe40007ffe0ff */
[----:B--2---:R-:W-:-:S04]  /*0820*/  IADD3 R15, PT, PT, R20, R15, R14 ;  /* 0x0000000f140f7210 */ /* 0x004fc80007ffe00e */
[----:B---3--:R-:W-:-:S04]  /*0830*/  IADD3 R15, PT, PT, R16, R18, R15 ;  /* 0x00000012100f7210 */ /* 0x008fc80007ffe00f */
[----:B----4-:R-:W-:-:S04]  /*0840*/  IADD3 R15, PT, PT, R10, R8, R15 ;  /* 0x000000080a0f7210 */ /* 0x010fc80007ffe00f */
[----:B-----5:R-:W-:-:S07]  /*0850*/  IADD3 R14, PT, PT, R4, R12, R15 ;  /* 0x0000000c040e7210 */ /* 0x020fce0007ffe00f */
.L_x_12:
[----:B------:R-:W-:Y:S05]  /*0860*/  @!P1 BRA `(.L_x_9) ;  /* 0x0000000000809947 */ /* 0x000fea0003800000 */
[----:B------:R-:W-:Y:S02]  /*0870*/  ISETP.GE.U32.AND P0, PT, R22, 0x4, PT ;  /* 0x000000041600780c */ /* 0x000fe40003f06070 */
[----:B------:R-:W-:-:S04]  /*0880*/  LOP3.LUT R8, R2, 0x3, RZ, 0xc0, !PT ;  /* 0x0000000302087812 */ /* 0x000fc800078ec0ff */
[----:B------:R-:W-:-:S07]  /*0890*/  ISETP.NE.AND P1, PT, R8, RZ, PT ;  /* 0x000000ff0800720c */ /* 0x000fce0003f25270 */
[----:B------:R-:W-:Y:S06]  /*08a0*/  @!P0 BRA `(.L_x_13) ;  /* 0x0000000000408947 */ /* 0x000fec0003800000 */
[----:B------:R-:W0:Y:S01]  /*08b0*/  LDC.64 R4, c[0x0][0x380] ;  /* 0x0000e000ff047b82 */ /* 0x000e220000000a00 */
[----:B------:R-:W-:-:S04]  /*08c0*/  IMAD.IADD R9, R6, 0x1, R7 ;  /* 0x0000000106097824 */ /* 0x000fc800078e0207 */
[C---:B------:R-:W-:Y:S01]  /*08d0*/  VIADD R17, R9.reuse, 0x2 ;  /* 0x0000000209117836 */ /* 0x040fe20000000000 */
[C---:B------:R-:W-:Y:S01]  /*08e0*/  IADD3 R13, PT, PT, R9.reuse, 0x1, RZ ;  /* 0x00000001090d7810 */ /* 0x040fe20007ffe0ff */
[C---:B0-----:R-:W-:Y:S01]  /*08f0*/  IMAD.WIDE.U32 R10, R9.reuse, 0x4, R4 ;  /* 0x00000004090a7825 */ /* 0x041fe200078e0004 */
[----:B------:R-:W-:-:S03]  /*0900*/  IADD3 R9, PT, PT, R9, 0x3, RZ ;  /* 0x0000000309097810 */ /* 0x000fc60007ffe0ff */
[--C-:B------:R-:W-:Y:S02]  /*0910*/  IMAD.WIDE.U32 R12, R13, 0x4, R4.reuse ;  /* 0x000000040d0c7825 */ /* 0x100fe400078e0004 */
[----:B------:R-:W2:Y:S02]  /*0920*/  LDG.E R11, desc[UR8][R10.64] ;  /* 0x000000080a0b7981 */ /* 0x000ea4000c1e1900 */
[--C-:B------:R-:W-:Y:S02]  /*0930*/  IMAD.WIDE.U32 R16, R17, 0x4, R4.reuse ;  /* 0x0000000411107825 */ /* 0x100fe400078e0004 */
[----:B------:R-:W2:Y:S02]  /*0940*/  LDG.E R12, desc[UR8][R12.64] ;  /* 0x000000080c0c7981 */ /* 0x000ea4000c1e1900 */
[----:B------:R-:W-:Y:S02]  /*0950*/  IMAD.WIDE.U32 R4, R9, 0x4, R4 ;  /* 0x0000000409047825 */ /* 0x000fe400078e0004 */
[----:B------:R-:W3:Y:S04]  /*0960*/  LDG.E R17, desc[UR8][R16.64] ;  /* 0x0000000810117981 */ /* 0x000ee8000c1e1900 */
[----:B------:R-:W3:Y:S01]  /*0970*/  LDG.E R4, desc[UR8][R4.64] ;  /* 0x0000000804047981 */ /* 0x000ee2000c1e1900 */
[----:B------:R-:W-:Y:S01]  /*0980*/  VIADD R7, R7, 0x4 ;  /* 0x0000000407077836 */ /* 0x000fe20000000000 */
[----:B--2---:R-:W-:-:S04]  /*0990*/  IADD3 R14, PT, PT, R12, R11, R14 ;  /* 0x0000000b0c0e7210 */ /* 0x004fc80007ffe00e */
[----:B---3--:R-:W-:-:S07]  /*09a0*/  IADD3 R14, PT, PT, R4, R17, R14 ;  /* 0x00000011040e7210 */ /* 0x008fce0007ffe00e */
.L_x_13:
[----:B------:R-:W-:Y:S05]  /*09b0*/  @!P1 BRA `(.L_x_9) ;  /* 0x00000000002c9947 */ /* 0x000fea0003800000 */
[----:B------:R-:W0:Y:S01]  /*09c0*/  LDC.64 R10, c[0x0][0x380] ;  /* 0x0000e000ff0a7b82 */ /* 0x000e220000000a00 */
[----:B------:R-:W-:Y:S01]  /*09d0*/  IMAD R2, R2, R3, R3 ;  /* 0x0000000302027224 */ /* 0x000fe200078e0203 */
[----:B------:R-:W-:-:S04]  /*09e0*/  IADD3 R8, PT, PT, -R8, RZ, RZ ;  /* 0x000000ff08087210 */ /* 0x000fc80007ffe1ff */
[----:B------:R-:W-:-:S07]  /*09f0*/  IADD3 R7, PT, PT, R2, R0, R7 ;  /* 0x0000000002077210 */ /* 0x000fce0007ffe007 */
.L_x_14:
[----:B0-----:R-:W-:-:S06]  /*0a00*/  IMAD.WIDE.U32 R4, R7, 0x4, R10 ;  /* 0x0000000407047825 */ /* 0x001fcc00078e000a */
[----:B------:R-:W2:Y:S01]  /*0a10*/  LDG.E R5, desc[UR8][R4.64] ;  /* 0x0000000804057981 */ /* 0x000ea2000c1e1900 */
[----:B------:R-:W-:Y:S01]  /*0a20*/  VIADD R8, R8, 0x1 ;  /* 0x0000000108087836 */ /* 0x000fe20000000000 */
[----:B------:R-:W-:-:S04]  /*0a30*/  IADD3 R7, PT, PT, R7, 0x1, RZ ;  /* 0x0000000107077810 */ /* 0x000fc80007ffe0ff */
[----:B------:R-:W-:Y:S01]  /*0a40*/  ISETP.NE.AND P0, PT, R8, RZ, PT ;  /* 0x000000ff0800720c */ /* 0x000fe20003f05270 */
[----:B--2---:R-:W-:-:S12]  /*0a50*/  IMAD.IADD R14, R5, 0x1, R14 ;  /* 0x00000001050e7824 */ /* 0x004fd800078e020e */
[----:B------:R-:W-:Y:S05]  /*0a60*/  @P0 BRA `(.L_x_14) ;  /* 0xfffffffc00e40947 */ /* 0x000fea000383ffff */
.L_x_9:
[----:B------:R-:W0:Y:S01]  /*0a70*/  S2UR UR5, SR_CgaCtaId ;  /* 0x00000000000579c3 */ /* 0x000e220000008800 */
[----:B------:R-:W-:Y:S01]  /*0a80*/  UMOV UR4, 0x400 ;  /* 0x0000040000047882 */ /* 0x000fe20000000000 */
[----:B------:R-:W-:Y:S02]  /*0a90*/  ISETP.GE.U32.AND P1, PT, R0, 0x2, PT ;  /* 0x000000020000780c */ /* 0x000fe40003f26070 */
[----:B------:R-:W-:Y:S01]  /*0aa0*/  ISETP.NE.AND P0, PT, R3, RZ, PT ;  /* 0x000000ff0300720c */ /* 0x000fe20003f05270 */
[----:B0-----:R-:W-:-:S06]  /*0ab0*/  ULEA UR4, UR5, UR4, 0x18 ;  /* 0x0000000405047291 */ /* 0x001fcc000f8ec0ff */
[----:B------:R-:W-:-:S05]  /*0ac0*/  LEA R5, R3, UR4, 0x2 ;  /* 0x0000000403057c11 */ /* 0x000fca000f8e10ff */
[----:B------:R0:W-:Y:S01]  /*0ad0*/  STS [R5], R14 ;  /* 0x0000000e05007388 */ /* 0x0001e20000000800 */
[----:B------:R-:W-:Y:S06]  /*0ae0*/  BAR.SYNC.DEFER_BLOCKING 0x0 ;  /* 0x0000000000007b1d */ /* 0x000fec0000010000 */
[----:B------:R-:W-:Y:S05]  /*0af0*/  @!P1 BRA `(.L_x_15) ;  /* 0x00000000003c9947 */ /* 0x000fea0003800000 */
[----:B------:R-:W-:-:S05]  /*0b00*/  UMOV UR5, 0x1 ;  /* 0x0000000100057882 */ /* 0x000fca0000000000 */
.L_x_16:
[----:B------:R-:W-:-:S06]  /*0b10*/  USHF.L.U32 UR6, UR5, 0x1, URZ ;  /* 0x0000000105067899 */ /* 0x000fcc00080006ff */
[----:B0-----:R-:W-:-:S05]  /*0b20*/  IMAD R5, R3, UR6, RZ ;  /* 0x0000000603057c24 */ /* 0x001fca000f8e02ff */
[----:B------:R-:W-:-:S13]  /*0b30*/  ISETP.GE.U32.AND P1, PT, R5, R0, PT ;  /* 0x000000000500720c */ /* 0x000fda0003f26070 */
[C---:B------:R-:W-:Y:S01]  /*0b40*/  @!P1 IADD3 R2, PT, PT, R5.reuse, UR5, RZ ;  /* 0x0000000505029c10 */ /* 0x040fe2000fffe0ff */
[----:B------:R-:W-:Y:S01]  /*0b50*/  UMOV UR5, UR6 ;  /* 0x0000000600057c82 */ /* 0x000fe20008000000 */
[----:B------:R-:W-:Y:S02]  /*0b60*/  @!P1 LEA R4, R5, UR4, 0x2 ;  /* 0x0000000405049c11 */ /* 0x000fe4000f8e10ff */
[----:B------:R-:W-:-:S03]  /*0b70*/  @!P1 LEA R2, R2, UR4, 0x2 ;  /* 0x0000000402029c11 */ /* 0x000fc6000f8e10ff */
[----:B------:R-:W-:Y:S04]  /*0b80*/  @!P1 LDS R5, [R4] ;  /* 0x0000000004059984 */ /* 0x000fe80000000800 */
[----:B------:R-:W0:Y:S02]  /*0b90*/  @!P1 LDS R2, [R2] ;  /* 0x0000000002029984 */ /* 0x000e240000000800 */
[----:B0-----:R-:W-:-:S05]  /*0ba0*/  @!P1 IMAD.IADD R5, R2, 0x1, R5 ;  /* 0x0000000102059824 */ /* 0x001fca00078e0205 */
[----:B------:R1:W-:Y:S01]  /*0bb0*/  @!P1 STS [R4], R5 ;  /* 0x0000000504009388 */ /* 0x0003e20000000800 */
[----:B------:R-:W-:Y:S01]  /*0bc0*/  BAR.SYNC.DEFER_BLOCKING 0x0 ;  /* 0x0000000000007b1d */ /* 0x000fe20000010000 */
[----:B------:R-:W-:-:S13]  /*0bd0*/  ISETP.LE.U32.AND P1, PT, R0, UR6, PT ;  /* 0x0000000600007c0c */ /* 0x000fda000bf23070 */
[----:B-1----:R-:W-:Y:S05]  /*0be0*/  @!P1 BRA `(.L_x_16) ;  /* 0xfffffffc00c89947 */ /* 0x002fea000383ffff */
.L_x_15:
        /* <DEDUP_REMOVED lines=10> */
.L_x_17:
        /* <DEDUP_REMOVED lines=15> */
.L_x_136:


//--------------------- .text._Z10iReduceSumPiS_j --------------------------
	.section	.text._Z10iReduceSumPiS_j,"ax",@progbits
	.align	128
        .global         _Z10iReduceSumPiS_j
        .type           _Z10iReduceSumPiS_j,@function
        .size           _Z10iReduceSumPiS_j,(.L_x_137 - _Z10iReduceSumPiS_j)
        .other          _Z10iReduceSumPiS_j,@"STO_CUDA_ENTRY STV_DEFAULT"
_Z10iReduceSumPiS_j:
.text._Z10iReduceSumPiS_j:
        /* <DEDUP_REMOVED lines=38> */
.L_x_20:
        /* <DEDUP_REMOVED lines=60> */
.L_x_19:
        /* <DEDUP_REMOVED lines=36> */
.L_x_21:
        /* <DEDUP_REMOVED lines=21> */
.L_x_22:
[----:B------:R-:W-:Y:S05]  /*09b0*/  @!P1 BRA `(.L_x_18) ;  /* 0x00000000002c9947 */ /* 0x000fea0003800000 */
[----:B------:R-:W0:Y:S01]  /*09c0*/  LDC.64 R10, c[0x0][0x380] ;  /* 0x0000e000ff0a7b82 */ /* 0x000e220000000a00 */
[----:B------:R-:W-:Y:S01]  /*09d0*/  IMAD R2, R2, R3, R3 ;  /* 0x0000000302027224 */ /* 0x000fe200078e0203 */
[----:B------:R-:W-:-:S04]  /*09e0*/  IADD3 R8, PT, PT, -R8, RZ, RZ ;  /* 0x000000ff08087210 */ /* 0x000fc80007ffe1ff */
[----:B------:R-:W-:-:S07]  /*09f0*/  IADD3 R7, PT, PT, R2, R0, R7 ;  /* 0x0000000002077210 */ /* 0x000fce0007ffe007 */
.L_x_23:
[----:B0-----:R-:W-:-:S06]  /*0a00*/  IMAD.WIDE.U32 R4, R7, 0x4, R10 ;  /* 0x0000000407047825 */ /* 0x001fcc00078e000a */
[----:B------:R-:W2:Y:S01]  /*0a10*/  LDG.E R5, desc[UR6][R4.64] ;  /* 0x0000000604057981 */ /* 0x000ea2000c1e1900 */
[----:B------:R-:W-:Y:S01]  /*0a20*/  VIADD R8, R8, 0x1 ;  /* 0x0000000108087836 */ /* 0x000fe20000000000 */
[----:B------:R-:W-:-:S04]  /*0a30*/  IADD3 R7, PT, PT, R7, 0x1, RZ ;  /* 0x0000000107077810 */ /* 0x000fc80007ffe0ff */
[----:B------:R-:W-:Y:S01]  /*0a40*/  ISETP.NE.AND P0, PT, R8, RZ, PT ;  /* 0x000000ff0800720c */ /* 0x000fe20003f05270 */
[----:B--2---:R-:W-:-:S12]  /*0a50*/  IMAD.IADD R14, R5, 0x1, R14 ;  /* 0x00000001050e7824 */ /* 0x004fd800078e020e */
[----:B------:R-:W-:Y:S05]  /*0a60*/  @P0 BRA `(.L_x_23) ;  /* 0xfffffffc00e40947 */ /* 0x000fea000383ffff */
.L_x_18:
        /* <DEDUP_REMOVED lines=9> */
[----:B------:R-:W-:-:S07]  /*0b00*/  MOV R2, 0x1 ;  /* 0x0000000100027802 */ /* 0x000fce0000000f00 */
.L_x_25:
[----:B------:R-:W-:-:S05]  /*0b10*/  IMAD.SHL.U32 R9, R2, 0x2, RZ ;  /* 0x0000000202097824 */ /* 0x000fca00078e00ff */
[----:B------:R-:W-:-:S04]  /*0b20*/  IADD3 R4, PT, PT, R9, -0x1, RZ ;  /* 0xffffffff09047810 */ /* 0x000fc80007ffe0ff */
[----:B------:R-:W-:-:S13]  /*0b30*/  LOP3.LUT P1, RZ, R4, R3, RZ, 0xc0, !PT ;  /* 0x0000000304ff7212 */ /* 0x000fda000782c0ff */
[----:B------:R-:W-:Y:S01]  /*0b40*/  @!P1 IMAD R4, R2, 0x4, R5 ;  /* 0x0000000402049824 */ /* 0x000fe200078e0205 */
[----:B------:R-:W-:Y:S01]  /*0b50*/  @!P1 LDS R7, [R5] ;  /* 0x0000000005079984 */ /* 0x000fe20000000800 */
[----:B------:R-:W-:-:S04]  /*0b60*/  MOV R2, R9 ;  /* 0x0000000900027202 */ /* 0x000fc80000000f00 */
[----:B------:R-:W1:Y:S02]  /*0b70*/  @!P1 LDS R4, [R4] ;  /* 0x0000000004049984 */ /* 0x000e640000000800 */
[----:B-1----:R-:W-:-:S05]  /*0b80*/  @!P1 IADD3 R6, PT, PT, R4, R7, RZ ;  /* 0x0000000704069210 */ /* 0x002fca0007ffe0ff */
[----:B------:R1:W-:Y:S01]  /*0b90*/  @!P1 STS [R5], R6 ;  /* 0x0000000605009388 */ /* 0x0003e20000000800 */
[----:B------:R-:W-:Y:S01]  /*0ba0*/  BAR.SYNC.DEFER_BLOCKING 0x0 ;  /* 0x0000000000007b1d */ /* 0x000fe20000010000 */
[----:B------:R-:W-:-:S13]  /*0bb0*/  ISETP.GE.U32.AND P1, PT, R9, R0, PT ;  /* 0x000000000900720c */ /* 0x000fda0003f26070 */
[----:B-1----:R-:W-:Y:S05]  /*0bc0*/  @!P1 BRA `(.L_x_25) ;  /* 0xfffffffc00d09947 */ /* 0x002fea000383ffff */
.L_x_24:
        /* <DEDUP_REMOVED lines=10> */
.L_x_26:
        /* <DEDUP_REMOVED lines=9> */
.L_x_137:


//--------------------- .text._Z9reduceSumPiS_j   --------------------------
	.section	.text._Z9reduceSumPiS_j,"ax",@progbits
	.align	128
        .global         _Z9reduceSumPiS_j
        .type           _Z9reduceSumPiS_j,@function
        .size           _Z9reduceSumPiS_j,(.L_x_138 - _Z9reduceSumPiS_j)
        .other          _Z9reduceSumPiS_j,@"STO_CUDA_ENTRY STV_DEFAULT"
_Z9reduceSumPiS_j:
.text._Z9reduceSumPiS_j:
[----:B------:R-:W-:Y:S08]  /*0000*/  LDC R1, c[0x0][0x37c] ;  /* 0x0000df00ff017b82 */ /* 0x000ff00000000800 */
[----:B------:R-:W0:Y:S01]  /*0010*/  LDC R8, c[0x0][0x360] ;  /* 0x0000d800ff087b82 */ /* 0x000e220000000800 */
[----:B------:R-:W1:Y:S01]  /*0020*/  LDCU UR4, c[0x0][0x390] ;  /* 0x00007200ff0477ac */ /* 0x000e620008000800 */
[----:B------:R-:W2:Y:S01]  /*0030*/  S2R R11, SR_TID.X ;  /* 0x00000000000b7919 */ /* 0x000ea20000002100 */
[----:B------:R-:W3:Y:S01]  /*0040*/  LDCU.64 UR6, c[0x0][0x380] ;  /* 0x00007000ff0677ac */ /* 0x000ee20008000a00 */
[----:B------:R-:W1:Y:S01]  /*0050*/  S2R R10, SR_CTAID.X ;  /* 0x00000000000a7919 */ /* 0x000e620000002500 */
[----:B0-----:R-:W0:Y:S01]  /*0060*/  I2F.U32.RP R4, R8 ;  /* 0x0000000800047306 */ /* 0x001e220000209000 */
[----:B------:R-:W-:-:S07]  /*0070*/  ISETP.NE.U32.AND P2, PT, R8, RZ, PT ;  /* 0x000000ff0800720c */ /* 0x000fce0003f45070 */
[----:B0-----:R-:W0:Y:S02]  /*0080*/  MUFU.RCP R4, R4 ;  /* 0x0000000400047308 */ /* 0x001e240000001000 */
[----:B0-----:R-:W-:-:S06]  /*0090*/  VIADD R2, R4, 0xffffffe ;  /* 0x0ffffffe04027836 */ /* 0x001fcc0000000000 */
[----:B------:R0:W4:Y:S02]  /*00a0*/  F2I.FTZ.U32.TRUNC.NTZ R3, R2 ;  /* 0x0000000200037305 */ /* 0x000124000021f000 */
[----:B0-----:R-:W-:Y:S02]  /*00b0*/  HFMA2 R2, -RZ, RZ, 0, 0 ;  /* 0x00000000ff027431 */ /* 0x001fe400000001ff */
[----:B----4-:R-:W-:-:S04]  /*00c0*/  IMAD.MOV R5, RZ, RZ, -R3 ;  /* 0x000000ffff057224 */ /* 0x010fc800078e0a03 */
[----:B------:R-:W-:-:S04]  /*00d0*/  IMAD R5, R5, R8, RZ ;  /* 0x0000000805057224 */ /* 0x000fc800078e02ff */
[----:B------:R-:W-:-:S04]  /*00e0*/  IMAD.HI.U32 R0, R3, R5, R2 ;  /* 0x0000000503007227 */ /* 0x000fc800078e0002 */
[----:B-1----:R-:W-:Y:S02]  /*00f0*/  IMAD R2, R10, UR4, RZ ;  /* 0x000000040a027c24 */ /* 0x002fe4000f8e02ff */
[----:B------:R-:W-:-:S04]  /*0100*/  IMAD.HI.U32 R0, R0, UR4, RZ ;  /* 0x0000000400007c27 */ /* 0x000fc8000f8e00ff */
[----:B------:R-:W-:-:S04]  /*0110*/  IMAD.MOV R3, RZ, RZ, -R0 ;  /* 0x000000ffff037224 */ /* 0x000fc800078e0a00 */
[----:B------:R-:W-:Y:S01]  /*0120*/  IMAD R3, R8, R3, UR4 ;  /* 0x0000000408037e24 */ /* 0x000fe2000f8e0203 */
[----:B------:R-:W0:Y:S04]  /*0130*/  LDCU.64 UR4, c[0x0][0x358] ;  /* 0x00006b00ff0477ac */ /* 0x000e280008000a00 */
[----:B------:R-:W-:-:S13]  /*0140*/  ISETP.GE.U32.AND P0, PT, R3, R8, PT ;  /* 0x000000080300720c */ /* 0x000fda0003f06070 */
[----:B------:R-:W-:Y:S01]  /*0150*/  @P0 IMAD.IADD R3, R3, 0x1, -R8 ;  /* 0x0000000103030824 */ /* 0x000fe200078e0a08 */
[----:B------:R-:W-:-:S04]  /*0160*/  @P0 IADD3 R0, PT, PT, R0, 0x1, RZ ;  /* 0x0000000100000810 */ /* 0x000fc80007ffe0ff */
[----:B------:R-:W-:-:S13]  /*0170*/  ISETP.GE.U32.AND P1, PT, R3, R8, PT ;  /* 0x000000080300720c */ /* 0x000fda0003f26070 */
[----:B------:R-:W-:Y:S01]  /*0180*/  @P1 VIADD R0, R0, 0x1 ;  /* 0x0000000100001836 */ /* 0x000fe20000000000 */
[----:B------:R-:W-:-:S05]  /*0190*/  @!P2 LOP3.LUT R0, RZ, R8, RZ, 0x33, !PT ;  /* 0x00000008ff00a212 */ /* 0x000fca00078e33ff */
[----:B--2---:R-:W-:-:S05]  /*01a0*/  IMAD R3, R0, R11, RZ ;  /* 0x0000000b00037224 */ /* 0x004fca00078e02ff */
[----:B------:R-:W-:Y:S02]  /*01b0*/  SHF.R.S32.HI R5, RZ, 0x1f, R3 ;  /* 0x0000001fff057819 */ /* 0x000fe40000011403 */
[----:B------:R-:W-:-:S04]  /*01c0*/  IADD3 R3, P0, PT, R2, R3, RZ ;  /* 0x0000000302037210 */ /* 0x000fc80007f1e0ff */
[----:B------:R-:W-:Y:S01]  /*01d0*/  LEA.HI.X.SX32 R2, R2, R5, 0x1, P0 ;  /* 0x0000000502027211 */ /* 0x000fe200000f0eff */
[C---:B------:R-:W-:Y:S01]  /*01e0*/  IMAD.SHL.U32 R4, R3.reuse, 0x4, RZ ;  /* 0x0000000403047824 */ /* 0x040fe200078e00ff */
[----:B------:R-:W-:Y:S02]  /*01f0*/  ISETP.GE.AND P0, PT, R0, 0x2, PT ;  /* 0x000000020000780c */ /* 0x000fe40003f06270 */
[----:B------:R-:W-:Y:S02]  /*0200*/  SHF.L.U64.HI R5, R3, 0x2, R2 ;  /* 0x0000000203057819 */ /* 0x000fe40000010202 */
[----:B---3--:R-:W-:-:S04]  /*0210*/  IADD3 R2, P1, PT, R4, UR6, RZ ;  /* 0x0000000604027c10 */ /* 0x008fc8000ff3e0ff */
[----:B------:R-:W-:-:S05]  /*0220*/  IADD3.X R3, PT, PT, R5, UR7, RZ, P1, !PT ;  /* 0x0000000705037c10 */ /* 0x000fca0008ffe4ff */
[----:B0-----:R-:W-:Y:S05]  /*0230*/  @!P0 BRA `(.L_x_27) ;  /* 0x0000000400748947 */ /* 0x001fea0003800000 */
[----:B------:R0:W5:Y:S01]  /*0240*/  LDG.E R13, desc[UR4][R2.64] ;  /* 0x00000004020d7981 */ /* 0x000162000c1e1900 */
[C---:B------:R-:W-:Y:S01]  /*0250*/  IADD3 R6, PT, PT, R0.reuse, -0x2, RZ ;  /* 0xfffffffe00067810 */ /* 0x040fe20007ffe0ff */
[----:B------:R-:W-:Y:S02]  /*0260*/  VIADD R9, R0, 0xffffffff ;  /* 0xffffffff00097836 */ /* 0x000fe40000000000 */
[----:B------:R-:W-:Y:S01]  /*0270*/  IMAD.MOV.U32 R15, RZ, RZ, 0x1 ;  /* 0x00000001ff0f7424 */ /* 0x000fe200078e00ff */
[----:B------:R-:W-:Y:S02]  /*0280*/  ISETP.GE.U32.AND P0, PT, R6, 0xf, PT ;  /* 0x0000000f0600780c */ /* 0x000fe40003f06070 */
[----:B------:R-:W-:-:S11]  /*0290*/  LOP3.LUT R12, R9, 0xf, RZ, 0xc0, !PT ;  /* 0x0000000f090c7812 */ /* 0x000fd600078ec0ff */
[----:B0-----:R-:W-:Y:S05]  /*02a0*/  @!P0 BRA `(.L_x_28) ;  /* 0x0000000000988947 */ /* 0x001fea0003800000 */
[----:B------:R-:W-:Y:S02]  /*02b0*/  IADD3 R15, P0, PT, R2, 0x20, RZ ;  /* 0x00000020020f7810 */ /* 0x000fe40007f1e0ff */
[----:B------:R-:W-:Y:S02]  /*02c0*/  LOP3.LUT R17, R9, 0xfffffff0, RZ, 0xc0, !PT ;  /* 0xfffffff009117812 */ /* 0x000fe400078ec0ff */
[----:B------:R-:W-:Y:S01]  /*02d0*/  MOV R14, RZ ;  /* 0x000000ff000e7202 */ /* 0x000fe20000000f00 */
[----:B------:R-:W-:Y:S02]  /*02e0*/  IMAD.X R16, RZ, RZ, R3, P0 ;  /* 0x000000ffff107224 */ /* 0x000fe400000e0603 */
[----:B------:R-:W-:-:S07]  /*02f0*/  IMAD.MOV R17, RZ, RZ, -R17 ;  /* 0x000000ffff117224 */ /* 0x000fce00078e0a11 */
.L_x_29:
[----:B------:R-:W-:Y:S01]  /*0300*/  MOV R6, R15 ;  /* 0x0000000f00067202 */ /* 0x000fe20000000f00 */
[----:B------:R-:W-:-:S05]  /*0310*/  IMAD.MOV.U32 R7, RZ, RZ, R16 ;  /* 0x000000ffff077224 */ /* 0x000fca00078e0010 */
[----:B------:R-:W2:Y:S04]  /*0320*/  LDG.E R22, desc[UR4][R6.64+-0x1c] ;  /* 0xffffe40406167981 */ /* 0x000ea8000c1e1900 */
[----:B------:R-:W2:Y:S04]  /*0330*/  LDG.E R23, desc[UR4][R6.64+-0x18] ;  /* 0xffffe80406177981 */ /* 0x000ea8000c1e1900 */
[----:B------:R-:W3:Y:S04]  /*0340*/  LDG.E R24, desc[UR4][R6.64+-0x14] ;  /* 0xffffec0406187981 */ /* 0x000ee8000c1e1900 */
[----:B------:R-:W3:Y:S04]  /*0350*/  LDG.E R25, desc[UR4][R6.64+-0x10] ;  /* 0xfffff00406197981 */ /* 0x000ee8000c1e1900 */
[----:B------:R-:W4:Y:S04]  /*0360*/  LDG.E R20, desc[UR4][R6.64+-0xc] ;  /* 0xfffff40406147981 */ /* 0x000f28000c1e1900 */
[----:B------:R-:W4:Y:S04]  /*0370*/  LDG.E R21, desc[UR4][R6.64+-0x8] ;  /* 0xfffff80406157981 */ /* 0x000f28000c1e1900 */
[----:B------:R-:W4:Y:S04]  /*0380*/  LDG.E R16, desc[UR4][R6.64+-0x4] ;  /* 0xfffffc0406107981 */ /* 0x000f28000c1e1900 */
[----:B------:R-:W4:Y:S04]  /*0390*/  LDG.E R15, desc[UR4][R6.64] ;  /* 0x00000004060f7981 */ /* 0x000f28000c1e1900 */
[----:B------:R-:W4:Y:S04]  /*03a0*/  LDG.E R19, desc[UR4][R6.64+0x4] ;  /* 0x0000040406137981 */ /* 0x000f28000c1e1900 */
[----:B------:R-:W4:Y:S01]  /*03b0*/  LDG.E R18, desc[UR4][R6.64+0x8] ;  /* 0x0000080406127981 */ /* 0x000f22000c1e1900 */
[----:B--2--5:R-:W-:-:S03]  /*03c0*/  IADD3 R23, PT, PT, R23, R13, R22 ;  /* 0x0000000d17177210 */ /* 0x024fc60007ffe016 */
[----:B------:R-:W2:Y:S04]  /*03d0*/  LDG.E R13, desc[UR4][R6.64+0xc] ;  /* 0x00000c04060d7981 */ /* 0x000ea8000c1e1900 */
[----:B------:R-:W2:Y:S01]  /*03e0*/  LDG.E R22, desc[UR4][R6.64+0x10] ;  /* 0x0000100406167981 */ /* 0x000ea2000c1e1900 */
[----:B---3--:R-:W-:-:S03]  /*03f0*/  IADD3 R25, PT, PT, R25, R23, R24 ;  /* 0x0000001719197210 */ /* 0x008fc60007ffe018 */
[----:B------:R-:W3:Y:S04]  /*0400*/  LDG.E R23, desc[UR4][R6.64+0x14] ;  /* 0x0000140406177981 */ /* 0x000ee8000c1e1900 */
[----:B------:R-:W3:Y:S01]  /*0410*/  LDG.E R24, desc[UR4][R6.64+0x18] ;  /* 0x0000180406187981 */ /* 0x000ee2000c1e1900 */
[----:B----4-:R-:W-:-:S03]  /*0420*/  IADD3 R25, PT, PT, R21, R25, R20 ;  /* 0x0000001915197210 */ /* 0x010fc60007ffe014 */
[----:B------:R-:W4:Y:S04]  /*0430*/  LDG.E R20, desc[UR4][R6.64+0x1c] ;  /* 0x00001c0406147981 */ /* 0x000f28000c1e1900 */
[----:B------:R-:W4:Y:S01]  /*0440*/  LDG.E R21, desc[UR4][R6.64+0x20] ;  /* 0x0000200406157981 */ /* 0x000f22000c1e1900 */
[----:B------:R-:W-:Y:S01]  /*0450*/  VIADD R17, R17, 0x10 ;  /* 0x0000001011117836 */ /* 0x000fe20000000000 */
[----:B------:R-:W-:Y:S01]  /*0460*/  IADD3 R15, PT, PT, R15, R25, R16 ;  /* 0x000000190f0f7210 */ /* 0x000fe20007ffe010 */
[----:B------:R-:W-:-:S03]  /*0470*/  VIADD R14, R14, 0x10 ;  /* 0x000000100e0e7836 */ /* 0x000fc60000000000 */
[----:B------:R-:W-:Y:S02]  /*0480*/  ISETP.NE.AND P0, PT, R17, RZ, PT ;  /* 0x000000ff1100720c */ /* 0x000fe40003f05270 */
[----:B------:R-:W-:-:S04]  /*0490*/  IADD3 R15, PT, PT, R18, R15, R19 ;  /* 0x0000000f120f7210 */ /* 0x000fc80007ffe013 */
[----:B--2---:R-:W-:Y:S02]  /*04a0*/  IADD3 R13, PT, PT, R22, R15, R13 ;  /* 0x0000000f160d7210 */ /* 0x004fe40007ffe00d */
[----:B------:R-:W-:-:S04]  /*04b0*/  IADD3 R15, P1, PT, R6, 0x40, RZ ;  /* 0x00000040060f7810 */ /* 0x000fc80007f3e0ff */
[----:B------:R-:W-:Y:S02]  /*04c0*/  IADD3.X R16, PT, PT, RZ, R7, RZ, P1, !PT ;  /* 0x00000007ff107210 */ /* 0x000fe40000ffe4ff */
[----:B---3--:R-:W-:-:S04]  /*04d0*/  IADD3 R13, PT, PT, R24, R13, R23 ;  /* 0x0000000d180d7210 */ /* 0x008fc80007ffe017 */
[----:B----4-:R-:W-:Y:S01]  /*04e0*/  IADD3 R13, PT, PT, R21, R13, R20 ;  /* 0x0000000d150d7210 */ /* 0x010fe20007ffe014 */
[----:B------:R-:W-:Y:S06]  /*04f0*/  @P0 BRA `(.L_x_29) ;  /* 0xfffffffc00800947 */ /* 0x000fec000383ffff */
[----:B------:R-:W-:-:S07]  /*0500*/  VIADD R15, R14, 0x1 ;  /* 0x000000010e0f7836 */ /* 0x000fce0000000000 */
.L_x_28:
[----:B------:R-:W-:-:S13]  /*0510*/  ISETP.NE.AND P0, PT, R12, RZ, PT ;  /* 0x000000ff0c00720c */ /* 0x000fda0003f05270 */
[----:B------:R-:W-:Y:S05]  /*0520*/  @!P0 BRA `(.L_x_30) ;  /* 0x0000000000b48947 */ /* 0x000fea0003800000 */
[----:B------:R-:W-:Y:S02]  /*0530*/  ISETP.GE.U32.AND P0, PT, R12, 0x8, PT ;  /* 0x000000080c00780c */ /* 0x000fe40003f06070 */
[----:B------:R-:W-:-:S04]  /*0540*/  LOP3.LUT R22, R9, 0x7, RZ, 0xc0, !PT ;  /* 0x0000000709167812 */ /* 0x000fc800078ec0ff */
[----:B------:R-:W-:-:S07]  /*0550*/  ISETP.NE.AND P1, PT, R22, RZ, PT ;  /* 0x000000ff1600720c */ /* 0x000fce0003f25270 */
[----:B------:R-:W-:Y:S06]  /*0560*/  @!P0 BRA `(.L_x_31) ;  /* 0x0000000000388947 */ /* 0x000fec0003800000 */
[----:B------:R-:W-:-:S05]  /*0570*/  IMAD.WIDE.U32 R6, R15, 0x4, R2 ;  /* 0x000000040f067825 */ /* 0x000fca00078e0002 */
[----:B------:R-:W2:Y:S04]  /*0580*/  LDG.E R12, desc[UR4][R6.64] ;  /* 0x00000004060c7981 */ /* 0x000ea8000c1e1900 */
[----:B------:R-:W2:Y:S04]  /*0590*/  LDG.E R14, desc[UR4][R6.64+0x4] ;  /* 0x00000404060e7981 */ /* 0x000ea8000c1e1900 */
[----:B------:R-:W3:Y:S04]  /*05a0*/  LDG.E R17, desc[UR4][R6.64+0x8] ;  /* 0x0000080406117981 */ /* 0x000ee8000c1e1900 */
[----:B------:R-:W3:Y:S04]  /*05b0*/  LDG.E R16, desc[UR4][R6.64+0xc] ;  /* 0x00000c0406107981 */ /* 0x000ee8000c1e1900 */
[----:B------:R-:W4:Y:S04]  /*05c0*/  LDG.E R19, desc[UR4][R6.64+0x10] ;  /* 0x0000100406137981 */ /* 0x000f28000c1e1900 */
[----:B------:R-:W4:Y:S04]  /*05d0*/  LDG.E R18, desc[UR4][R6.64+0x14] ;  /* 0x0000140406127981 */ /* 0x000f28000c1e1900 */
[----:B------:R-:W4:Y:S04]  /*05e0*/  LDG.E R21, desc[UR4][R6.64+0x18] ;  /* 0x0000180406157981 */ /* 0x000f28000c1e1900 */
[----:B------:R-:W4:Y:S01]  /*05f0*/  LDG.E R20, desc[UR4][R6.64+0x1c] ;  /* 0x00001c0406147981 */ /* 0x000f22000c1e1900 */
[----:B------:R-:W-:-:S02]  /*0600*/  IADD3 R15, PT, PT, R15, 0x8, RZ ;  /* 0x000000080f0f7810 */ /* 0x000fc40007ffe0ff */
[----:B--2--5:R-:W-:-:S04]  /*0610*/  IADD3 R12, PT, PT, R14, R13, R12 ;  /* 0x0000000d0e0c7210 */ /* 0x024fc80007ffe00c */
[----:B---3--:R-:W-:-:S04]  /*0620*/  IADD3 R12, PT, PT, R16, R12, R17 ;  /* 0x0000000c100c7210 */ /* 0x008fc80007ffe011 */
[----:B----4-:R-:W-:-:S04]  /*0630*/  IADD3 R12, PT, PT, R18, R12, R19 ;  /* 0x0000000c120c7210 */ /* 0x010fc80007ffe013 */
[----:B------:R-:W-:-:S07]  /*0640*/  IADD3 R13, PT, PT, R20, R12, R21 ;  /* 0x0000000c140d7210 */ /* 0x000fce0007ffe015 */
.L_x_31:
        /* <DEDUP_REMOVED lines=9> */
[----:B------:R-:W3:Y:S01]  /*06e0*/  LDG.E R16, desc[UR4][R6.64+0xc] ;  /* 0x00000c0406107981 */ /* 0x000ee2000c1e1900 */
[----:B------:R-:W-:Y:S01]  /*06f0*/  VIADD R15, R15, 0x4 ;  /* 0x000000040f0f7836 */ /* 0x000fe20000000000 */
[----:B--2--5:R-:W-:-:S04]  /*0700*/  IADD3 R12, PT, PT, R14, R13, R12 ;  /* 0x0000000d0e0c7210 */ /* 0x024fc80007ffe00c */
[----:B---3--:R-:W-:-:S07]  /*0710*/  IADD3 R13, PT, PT, R16, R12, R17 ;  /* 0x0000000c100d7210 */ /* 0x008fce0007ffe011 */
.L_x_32:
[----:B------:R-:W-:Y:S05]  /*0720*/  @!P1 BRA `(.L_x_30) ;  /* 0x0000000000349947 */ /* 0x000fea0003800000 */
[----:B------:R-:W-:-:S04]  /*0730*/  IMAD.WIDE.U32 R4, R15, 0x4, R4 ;  /* 0x000000040f047825 */ /* 0x000fc800078e0004 */
[----:B------:R-:W-:Y:S01]  /*0740*/  IMAD.MOV R9, RZ, RZ, -R9 ;  /* 0x000000ffff097224 */ /* 0x000fe200078e0a09 */
[----:B------:R-:W-:-:S04]  /*0750*/  IADD3 R6, P0, PT, R4, UR6, RZ ;  /* 0x0000000604067c10 */ /* 0x000fc8000ff1e0ff */
[----:B------:R-:W-:-:S09]  /*0760*/  IADD3.X R7, PT, PT, R5, UR7, RZ, P0, !PT ;  /* 0x0000000705077c10 */ /* 0x000fd200087fe4ff */
.L_x_33:
[----:B------:R-:W-:Y:S01]  /*0770*/  MOV R4, R6 ;  /* 0x0000000600047202 */ /* 0x000fe20000000f00 */
[----:B------:R-:W-:-:S05]  /*0780*/  IMAD.MOV.U32 R5, RZ, RZ, R7 ;  /* 0x000000ffff057224 */ /* 0x000fca00078e0007 */
[----:B------:R-:W2:Y:S01]  /*0790*/  LDG.E R4, desc[UR4][R4.64] ;  /* 0x0000000404047981 */ /* 0x000ea2000c1e1900 */
[----:B------:R-:W-:Y:S01]  /*07a0*/  VIADD R9, R9, 0x1 ;  /* 0x0000000109097836 */ /* 0x000fe20000000000 */
[----:B------:R-:W-:-:S04]  /*07b0*/  IADD3 R6, P1, PT, R6, 0x4, RZ ;  /* 0x0000000406067810 */ /* 0x000fc80007f3e0ff */
[----:B------:R-:W-:Y:S01]  /*07c0*/  ISETP.NE.AND P0, PT, R9, RZ, PT ;  /* 0x000000ff0900720c */ /* 0x000fe20003f05270 */
[----:B------:R-:W-:Y:S01]  /*07d0*/  IMAD.X R7, RZ, RZ, R7, P1 ;  /* 0x000000ffff077224 */ /* 0x000fe200008e0607 */
[----:B--2--5:R-:W-:-:S11]  /*07e0*/  IADD3 R13, PT, PT, R4, R13, RZ ;  /* 0x0000000d040d7210 */ /* 0x024fd60007ffe0ff */
[----:B------:R-:W-:Y:S05]  /*07f0*/  @P0 BRA `(.L_x_33) ;  /* 0xfffffffc00dc0947 */ /* 0x000fea000383ffff */
.L_x_30:
[----:B-----5:R0:W-:Y:S02]  /*0800*/  STG.E desc[UR4][R2.64], R13 ;  /* 0x0000000d02007986 */ /* 0x0201e4000c101904 */
.L_x_27:
[----:B------:R-:W-:Y:S01]  /*0810*/  BAR.SYNC.DEFER_BLOCKING 0x0 ;  /* 0x0000000000007b1d */ /* 0x000fe20000010000 */
[----:B------:R-:W-:-:S13]  /*0820*/  ISETP.NE.AND P0, PT, R11, RZ, PT ;  /* 0x000000ff0b00720c */ /* 0x000fda0003f05270 */
[----:B------:R-:W-:Y:S05]  /*0830*/  @P0 EXIT ;  /* 0x000000000000094d */ /* 0x000fea0003800000 */
[----:B------:R-:W1:Y:S01]  /*0840*/  LDC.64 R4, c[0x0][0x388] ;  /* 0x0000e200ff047b82 */ /* 0x000e620000000a00 */
[----:B------:R-:W-:Y:S01]  /*0850*/  ISETP.GE.U32.AND P0, PT, R8, 0x4, PT ;  /* 0x000000040800780c */ /* 0x000fe20003f06070 */
[----:B------:R-:W-:Y:S02]  /*0860*/  HFMA2 R7, -RZ, RZ, 0, 0 ;  /* 0x00000000ff077431 */ /* 0x000fe400000001ff */
[----:B------:R-:W-:Y:S02]  /*0870*/  IMAD.MOV.U32 R21, RZ, RZ, RZ ;  /* 0x000000ffff157224 */ /* 0x000fe400078e00ff */
[----:B-1----:R-:W-:Y:S01]  /*0880*/  IMAD.WIDE.U32 R10, R10, 0x4, R4 ;  /* 0x000000040a0a7825 */ /* 0x002fe200078e0004 */
[----:B------:R-:W-:-:S04]  /*0890*/  LOP3.LUT R4, R8, 0x3, RZ, 0xc0, !PT ;  /* 0x0000000308047812 */ /* 0x000fc800078ec0ff */
[----:B------:R1:W-:Y:S03]  /*08a0*/  STG.E desc[UR4][R10.64], RZ ;  /* 0x000000ff0a007986 */ /* 0x0003e6000c101904 */
[----:B------:R-:W-:Y:S05]  /*08b0*/  @!P0 BRA `(.L_x_34) ;  /* 0x0000000800408947 */ /* 0x000fea0003800000 */
[C---:B------:R-:W-:Y:S01]  /*08c0*/  LOP3.LUT R5, R8.reuse, 0xfffffffc, RZ, 0xc0, !PT ;  /* 0xfffffffc08057812 */ /* 0x040fe200078ec0ff */
[----:B------:R-:W-:Y:S01]  /*08d0*/  IMAD.MOV.U32 R9, RZ, RZ, RZ ;  /* 0x000000ffff097224 */ /* 0x000fe200078e00ff */
[----:B------:R-:W-:Y:S02]  /*08e0*/  LOP3.LUT R7, R8, 0x7fc, RZ, 0xc0, !PT ;  /* 0x000007fc08077812 */ /* 0x000fe400078ec0ff */
[----:B------:R-:W-:Y:S01]  /*08f0*/  MOV R21, RZ ;  /* 0x000000ff00157202 */ /* 0x000fe20000000f00 */
[----:B------:R-:W-:-:S05]  /*0900*/  IMAD.MOV R5, RZ, RZ, -R5 ;  /* 0x000000ffff057224 */ /* 0x000fca00078e0a05 */
[----:B------:R-:W-:-:S13]  /*0910*/  ISETP.GE.AND P0, PT, R5, RZ, PT ;  /* 0x000000ff0500720c */ /* 0x000fda0003f06270 */
[----:B------:R-:W-:Y:S05]  /*0920*/  @P0 BRA `(.L_x_35) ;  /* 0x0000000400d40947 */ /* 0x000fea0003800000 */
[----:B------:R-:W-:Y:S01]  /*0930*/  IMAD.MOV R6, RZ, RZ, -R5 ;  /* 0x000000ffff067224 */ /* 0x000fe200078e0a05 */
[----:B------:R-:W-:-:S04]  /*0940*/  PLOP3.LUT P0, PT, PT, PT, PT, 0x80, 0x8 ;  /* 0x000000000008781c */ /* 0x000fc80003f0f070 */
[----:B------:R-:W-:-:S13]  /*0950*/  ISETP.GT.AND P1, PT, R6, 0xc, PT ;  /* 0x0000000c0600780c */ /* 0x000fda0003f24270 */
[----:B------:R-:W-:Y:S05]  /*0960*/  @!P1 BRA `(.L_x_36) ;  /* 0x0000000400209947 */ /* 0x000fea0003800000 */
[----:B------:R-:W-:-:S13]  /*0970*/  PLOP3.LUT P0, PT, PT, PT, PT, 0x8, 0x80 ;  /* 0x000000000080781c */ /* 0x000fda0003f0e170 */
.L_x_37:
[----:B0-----:R-:W-:-:S05]  /*0980*/  IMAD.WIDE R12, R9, 0x4, R2 ;  /* 0x00000004090c7825 */ /* 0x001fca00078e0202 */
[----:B--2---:R-:W2:Y:S01]  /*0990*/  LDG.E R6, desc[UR4][R12.64] ;  /* 0x000000040c067981 */ /* 0x004ea2000c1e1900 */
[----:B------:R-:W-:-:S04]  /*09a0*/  IMAD.WIDE R14, R0, 0x4, R12 ;  /* 0x00000004000e7825 */ /* 0x000fc800078e020c */
[----:B--2---:R-:W-:-:S05]  /*09b0*/  IMAD.IADD R21, R6, 0x1, R21 ;  /* 0x0000000106157824 */ /* 0x004fca00078e0215 */
[----:B------:R0:W-:Y:S04]  /*09c0*/  STG.E desc[UR4][R10.64], R21 ;  /* 0x000000150a007986 */ /* 0x0001e8000c101904 */
[----:B------:R-:W2:Y:S01]  /*09d0*/  LDG.E R6, desc[UR4][R14.64] ;  /* 0x000000040e067981 */ /* 0x000ea2000c1e1900 */
[----:B------:R-:W-:Y:S01]  /*09e0*/  IMAD.WIDE R16, R0, 0x4, R14 ;  /* 0x0000000400107825 */ /* 0x000fe200078e020e */
[----:B--2---:R-:W-:-:S05]  /*09f0*/  IADD3 R23, PT, PT, R21, R6, RZ ;  /* 0x0000000615177210 */ /* 0x004fca0007ffe0ff */
[----:B------:R2:W-:Y:S04]  /*0a00*/  STG.E desc[UR4][R10.64], R23 ;  /* 0x000000170a007986 */ /* 0x0005e8000c101904 */
[----:B------:R-:W3:Y:S01]  /*0a10*/  LDG.E R6, desc[UR4][R16.64] ;  /* 0x0000000410067981 */ /* 0x000ee2000c1e1900 */
[----:B------:R-:W-:-:S04]  /*0a20*/  IMAD.WIDE R18, R0, 0x4, R16 ;  /* 0x0000000400127825 */ /* 0x000fc800078e0210 */
[----:B---3--:R-:W-:-:S05]  /*0a30*/  IMAD.IADD R25, R23, 0x1, R6 ;  /* 0x0000000117197824 */ /* 0x008fca00078e0206 */
[----:B------:R3:W-:Y:S04]  /*0a40*/  STG.E desc[UR4][R10.64], R25 ;  /* 0x000000190a007986 */ /* 0x0007e8000c101904 */
[----:B------:R-:W0:Y:S01]  /*0a50*/  LDG.E R18, desc[UR4][R18.64] ;  /* 0x0000000412127981 */ /* 0x000e22000c1e1900 */
[----:B------:R-:W-:-:S04]  /*0a60*/  IMAD R27, R0, 0x4, R9 ;  /* 0x00000004001b7824 */ /* 0x000fc800078e0209 */
[----:B------:R-:W-:Y:S01]  /*0a70*/  IMAD.WIDE R8, R27, 0x4, R2 ;  /* 0x000000041b087825 */ /* 0x000fe200078e0202 */
[----:B0-----:R-:W-:-:S05]  /*0a80*/  IADD3 R21, PT, PT, R25, R18, RZ ;  /* 0x0000001219157210 */ /* 0x001fca0007ffe0ff */
[----:B------:R0:W-:Y:S04]  /*0a90*/  STG.E desc[UR4][R10.64], R21 ;  /* 0x000000150a007986 */ /* 0x0001e8000c101904 */
[----:B------:R-:W2:Y:S01]  /*0aa0*/  LDG.E R6, desc[UR4][R8.64] ;  /* 0x0000000408067981 */ /* 0x000ea2000c1e1900 */
[----:B------:R-:W-:-:S04]  /*0ab0*/  IMAD.WIDE R12, R0, 0x4, R8 ;  /* 0x00000004000c7825 */ /* 0x000fc800078e0208 */
[----:B--2---:R-:W-:-:S05]  /*0ac0*/  IMAD.IADD R23, R21, 0x1, R6 ;  /* 0x0000000115177824 */ /* 0x004fca00078e0206 */
[----:B------:R2:W-:Y:S04]  /*0ad0*/  STG.E desc[UR4][R10.64], R23 ;  /* 0x000000170a007986 */ /* 0x0005e8000c101904 */
[----:B------:R-:W3:Y:S01]  /*0ae0*/  LDG.E R6, desc[UR4][R12.64] ;  /* 0x000000040c067981 */ /* 0x000ee2000c1e1900 */
[----:B------:R-:W-:-:S04]  /*0af0*/  IMAD.WIDE R14, R0, 0x4, R12 ;  /* 0x00000004000e7825 */ /* 0x000fc800078e020c */
[----:B---3--:R-:W-:-:S05]  /*0b00*/  IMAD.IADD R25, R23, 0x1, R6 ;  /* 0x0000000117197824 */ /* 0x008fca00078e0206 */
[----:B------:R-:W-:Y:S04]  /*0b10*/  STG.E desc[UR4][R10.64], R25 ;  /* 0x000000190a007986 */ /* 0x000fe8000c101904 */
[----:B------:R-:W3:Y:S01]  /*0b20*/  LDG.E R6, desc[UR4][R14.64] ;  /* 0x000000040e067981 */ /* 0x000ee2000c1e1900 */
[----:B------:R-:W-:Y:S01]  /*0b30*/  IMAD.WIDE R16, R0, 0x4, R14 ;  /* 0x0000000400107825 */ /* 0x000fe200078e020e */
[----:B---3--:R-:W-:-:S05]  /*0b40*/  IADD3 R19, PT, PT, R25, R6, RZ ;  /* 0x0000000619137210 */ /* 0x008fca0007ffe0ff */
[----:B------:R3:W-:Y:S04]  /*0b50*/  STG.E desc[UR4][R10.64], R19 ;  /* 0x000000130a007986 */ /* 0x0007e8000c101904 */
[----:B------:R-:W0:Y:S01]  /*0b60*/  LDG.E R16, desc[UR4][R16.64] ;  /* 0x0000000410107981 */ /* 0x000e22000c1e1900 */
[----:B------:R-:W-:-:S04]  /*0b70*/  IMAD R27, R0, 0x4, R27 ;  /* 0x00000004001b7824 */ /* 0x000fc800078e021b */
[----:B------:R-:W-:-:S04]  /*0b80*/  IMAD.WIDE R8, R27, 0x4, R2 ;  /* 0x000000041b087825 */ /* 0x000fc800078e0202 */
[----:B0-----:R-:W-:-:S05]  /*0b90*/  IMAD.IADD R21, R19, 0x1, R16 ;  /* 0x0000000113157824 */ /* 0x001fca00078e0210 */
[----:B------:R0:W-:Y:S04]  /*0ba0*/  STG.E desc[UR4][R10.64], R21 ;  /* 0x000000150a007986 */ /* 0x0001e8000c101904 */
[----:B------:R-:W2:Y:S01]  /*0bb0*/  LDG.E R6, desc[UR4][R8.64] ;  /* 0x0000000408067981 */ /* 0x000ea2000c1e1900 */
[----:B------:R-:W-:Y:S01]  /*0bc0*/  IMAD.WIDE R12, R0, 0x4, R8 ;  /* 0x00000004000c7825 */ /* 0x000fe200078e0208 */
[----:B--2---:R-:W-:-:S05]  /*0bd0*/  IADD3 R23, PT, PT, R21, R6, RZ ;  /* 0x0000000615177210 */ /* 0x004fca0007ffe0ff */
[----:B------:R-:W-:Y:S04]  /*0be0*/  STG.E desc[UR4][R10.64], R23 ;  /* 0x000000170a007986 */ /* 0x000fe8000c101904 */
[----:B------:R-:W3:Y:S01]  /*0bf0*/  LDG.E R6, desc[UR4][R12.64] ;  /* 0x000000040c067981 */ /* 0x000ee2000c1e1900 */
[----:B------:R-:W-:-:S04]  /*0c00*/  IMAD.WIDE R14, R0, 0x4, R12 ;  /* 0x00000004000e7825 */ /* 0x000fc800078e020c */
[----:B---3--:R-:W-:-:S05]  /*0c10*/  IMAD.IADD R19, R23, 0x1, R6 ;  /* 0x0000000117137824 */ /* 0x008fca00078e0206 */
[----:B------:R2:W-:Y:S04]  /*0c20*/  STG.E desc[UR4][R10.64], R19 ;  /* 0x000000130a007986 */ /* 0x0005e8000c101904 */
[----:B------:R-:W3:Y:S01]  /*0c30*/  LDG.E R6, desc[UR4][R14.64] ;  /* 0x000000040e067981 */ /* 0x000ee2000c1e1900 */
[----:B------:R-:W-:Y:S01]  /*0c40*/  IMAD.WIDE R16, R0, 0x4, R14 ;  /* 0x0000000400107825 */ /* 0x000fe200078e020e */
[----:B---3--:R-:W-:-:S05]  /*0c50*/  IADD3 R25, PT, PT, R19, R6, RZ ;  /* 0x0000000613197210 */ /* 0x008fca0007ffe0ff */
        /* <DEDUP_REMOVED lines=10> */
[----:B------:R-:W4:Y:S01]  /*0d00*/  LDG.E R6, desc[UR4][R12.64] ;  /* 0x000000040c067981 */ /* 0x000f22000c1e1900 */
[----:B------:R-:W-:Y:S01]  /*0d10*/  IMAD.WIDE R14, R0, 0x4, R12 ;  /* 0x00000004000e7825 */ /* 0x000fe200078e020c */
[----:B----4-:R-:W-:-:S05]  /*0d20*/  IADD3 R23, PT, PT, R19, R6, RZ ;  /* 0x0000000613177210 */ /* 0x010fca0007ffe0ff */
[----:B------:R2:W-:Y:S04]  /*0d30*/  STG.E desc[UR4][R10.64], R23 ;  /* 0x000000170a007986 */ /* 0x0005e8000c101904 */
[----:B------:R-:W3:Y:S01]  /*0d40*/  LDG.E R6, desc[UR4][R14.64] ;  /* 0x000000040e067981 */ /* 0x000ee2000c1e1900 */
[----:B------:R-:W-:-:S04]  /*0d50*/  IMAD.WIDE R16, R0, 0x4, R14 ;  /* 0x0000000400107825 */ /* 0x000fc800078e020e */
[----:B---3--:R-:W-:-:S05]  /*0d60*/  IMAD.IADD R25, R23, 0x1, R6 ;  /* 0x0000000117197824 */ /* 0x008fca00078e0206 */
[----:B------:R2:W-:Y:S04]  /*0d70*/  STG.E desc[UR4][R10.64], R25 ;  /* 0x000000190a007986 */ /* 0x0005e8000c101904 */
[----:B------:R-:W0:Y:S01]  /*0d80*/  LDG.E R16, desc[UR4][R16.64] ;  /* 0x0000000410107981 */ /* 0x000e22000c1e1900 */
[----:B------:R-:W-:Y:S01]  /*0d90*/  VIADD R5, R5, 0x10 ;  /* 0x0000001005057836 */ /* 0x000fe20000000000 */
[----:B------:R-:W-:-:S04]  /*0da0*/  LEA R9, R0, R27, 0x2 ;  /* 0x0000001b00097211 */ /* 0x000fc800078e10ff */
[----:B------:R-:W-:Y:S02]  /*0db0*/  ISETP.GE.AND P1, PT, R5, -0xc, PT ;  /* 0xfffffff40500780c */ /* 0x000fe40003f26270 */
[----:B0-----:R-:W-:-:S05]  /*0dc0*/  IADD3 R21, PT, PT, R25, R16, RZ ;  /* 0x0000001019157210 */ /* 0x001fca0007ffe0ff */
[----:B------:R2:W-:Y:S06]  /*0dd0*/  STG.E desc[UR4][R10.64], R21 ;  /* 0x000000150a007986 */ /* 0x0005ec000c101904 */
[----:B------:R-:W-:Y:S05]  /*0de0*/  @!P1 BRA `(.L_x_37) ;  /* 0xfffffff800e49947 */ /* 0x000fea000383ffff */
.L_x_36:
[----:B------:R-:W-:-:S05]  /*0df0*/  IMAD.MOV R6, RZ, RZ, -R5 ;  /* 0x000000ffff067224 */ /* 0x000fca00078e0a05 */
[----:B------:R-:W-:-:S13]  /*0e00*/  ISETP.GT.AND P1, PT, R6, 0x4, PT ;  /* 0x000000040600780c */ /* 0x000fda0003f24270 */
[----:B------:R-:W-:Y:S05]  /*0e10*/  @!P1 BRA `(.L_x_38) ;  /* 0x0000000000909947 */ /* 0x000fea0003800000 */
[----:B0-----:R-:W-:-:S05]  /*0e20*/  IMAD.WIDE R12, R9, 0x4, R2 ;  /* 0x00000004090c7825 */ /* 0x001fca00078e0202 */
[----:B------:R-:W2:Y:S01]  /*0e30*/  LDG.E R6, desc[UR4][R12.64] ;  /* 0x000000040c067981 */ /* 0x000ea2000c1e1900 */
[----:B------:R-:W-:Y:S01]  /*0e40*/  IMAD.WIDE R14, R0, 0x4, R12 ;  /* 0x00000004000e7825 */ /* 0x000fe200078e020c */
[----:B--2---:R-:W-:-:S05]  /*0e50*/  IADD3 R21, PT, PT, R21, R6, RZ ;  /* 0x0000000615157210 */ /* 0x004fca0007ffe0ff */
[----:B------:R0:W-:Y:S04]  /*0e60*/  STG.E desc[UR4][R10.64], R21 ;  /* 0x000000150a007986 */ /* 0x0001e8000c101904 */
[----:B------:R-:W2:Y:S01]  /*0e70*/  LDG.E R6, desc[UR4][R14.64] ;  /* 0x000000040e067981 */ /* 0x000ea2000c1e1900 */
[----:B------:R-:W-:-:S04]  /*0e80*/  IMAD.WIDE R16, R0, 0x4, R14 ;  /* 0x0000000400107825 */ /* 0x000fc800078e020e */
[----:B--2---:R-:W-:-:S05]  /*0e90*/  IMAD.IADD R23, R21, 0x1, R6 ;  /* 0x0000000115177824 */ /* 0x004fca00078e0206 */
        /* <DEDUP_REMOVED lines=18> */
[----:B------:R-:W2:Y:S01]  /*0fc0*/  LDG.E R6, desc[UR4][R14.64] ;  /* 0x000000040e067981 */ /* 0x000ea2000c1e1900 */
[----:B------:R-:W-:-:S04]  /*0fd0*/  IMAD.WIDE R16, R0, 0x4, R14 ;  /* 0x0000000400107825 */ /* 0x000fc800078e020e */
[----:B--2---:R-:W-:-:S05]  /*0fe0*/  IMAD.IADD R19, R25, 0x1, R6 ;  /* 0x0000000119137824 */ /* 0x004fca00078e0206 */
[----:B------:R4:W-:Y:S04]  /*0ff0*/  STG.E desc[UR4][R10.64], R19 ;  /* 0x000000130a007986 */ /* 0x0009e8000c101904 */
[----:B------:R-:W0:Y:S01]  /*1000*/  LDG.E R16, desc[UR4][R16.64] ;  /* 0x0000000410107981 */ /* 0x000e22000c1e1900 */
[----:B------:R-:W-:Y:S01]  /*1010*/  PLOP3.LUT P0, PT, PT, PT, PT, 0x8, 0x80 ;  /* 0x000000000080781c */ /* 0x000fe20003f0e170 */
[----:B------:R-:W-:Y:S01]  /*1020*/  VIADD R5, R5, 0x8 ;  /* 0x0000000805057836 */ /* 0x000fe20000000000 */
[----:B------:R-:W-:Y:S02]  /*1030*/  LEA R9, R0, R27, 0x2 ;  /* 0x0000001b00097211 */ /* 0x000fe400078e10ff */
[----:B0-----:R-:W-:-:S05]  /*1040*/  IADD3 R21, PT, PT, R19, R16, RZ ;  /* 0x0000001013157210 */ /* 0x001fca0007ffe0ff */
[----:B------:R4:W-:Y:S04]  /*1050*/  STG.E desc[UR4][R10.64], R21 ;  /* 0x000000150a007986 */ /* 0x0009e8000c101904 */
.L_x_38:
[----:B------:R-:W-:-:S13]  /*1060*/  ISETP.NE.OR P0, PT, R5, RZ, P0 ;  /* 0x000000ff0500720c */ /* 0x000fda0000705670 */
[----:B------:R-:W-:Y:S05]  /*1070*/  @!P0 BRA `(.L_x_34) ;  /* 0x0000000000508947 */ /* 0x000fea0003800000 */
.L_x_35:
[----:B0-----:R-:W-:-:S05]  /*1080*/  IMAD.WIDE R12, R9, 0x4, R2 ;  /* 0x00000004090c7825 */ /* 0x001fca00078e0202 */
[----:B------:R-:W2:Y:S01]  /*1090*/  LDG.E R6, desc[UR4][R12.64] ;  /* 0x000000040c067981 */ /* 0x000ea2000c1e1900 */
[----:B------:R-:W-:-:S04]  /*10a0*/  IMAD.WIDE R14, R0, 0x4, R12 ;  /* 0x00000004000e7825 */ /* 0x000fc800078e020c */
[----:B--234-:R-:W-:-:S05]  /*10b0*/  IMAD.IADD R23, R6, 0x1, R21 ;  /* 0x0000000106177824 */ /* 0x01cfca00078e0215 */
[----:B------:R3:W-:Y:S04]  /*10c0*/  STG.E desc[UR4][R10.64], R23 ;  /* 0x000000170a007986 */ /* 0x0007e8000c101904 */
        /* <DEDUP_REMOVED lines=8> */
[----:B------:R-:W2:Y:S01]  /*1150*/  LDG.E R18, desc[UR4][R18.64] ;  /* 0x0000000412127981 */ /* 0x000ea2000c1e1900 */
[----:B------:R-:W-:Y:S01]  /*1160*/  VIADD R5, R5, 0x4 ;  /* 0x0000000405057836 */ /* 0x000fe20000000000 */
[----:B------:R-:W-:-:S04]  /*1170*/  LEA R9, R0, R9, 0x2 ;  /* 0x0000000900097211 */ /* 0x000fc800078e10ff */
[----:B------:R-:W-:Y:S02]  /*1180*/  ISETP.NE.AND P0, PT, R5, RZ, PT ;  /* 0x000000ff0500720c */ /* 0x000fe40003f05270 */
[----:B--2---:R-:W-:-:S05]  /*1190*/  IADD3 R21, PT, PT, R27, R18, RZ ;  /* 0x000000121b157210 */ /* 0x004fca0007ffe0ff */
[----:B------:R3:W-:Y:S06]  /*11a0*/  STG.E desc[UR4][R10.64], R21 ;  /* 0x000000150a007986 */ /* 0x0007ec000c101904 */
[----:B------:R-:W-:Y:S05]  /*11b0*/  @P0 BRA `(.L_x_35) ;  /* 0xfffffffc00b00947 */ /* 0x000fea000383ffff */
.L_x_34:
[----:B------:R-:W-:-:S13]  /*11c0*/  ISETP.NE.AND P0, PT, R4, RZ, PT ;  /* 0x000000ff0400720c */ /* 0x000fda0003f05270 */
[----:B------:R-:W-:Y:S05]  /*11d0*/  @!P0 EXIT ;  /* 0x000000000000894d */ /* 0x000fea0003800000 */
[----:B------:R-:W-:Y:S02]  /*11e0*/  IMAD R7, R0, R7, RZ ;  /* 0x0000000700077224 */ /* 0x000fe400078e02ff */
[----:B------:R-:W-:-:S07]  /*11f0*/  IMAD.MOV R6, RZ, RZ, -R4 ;  /* 0x000000ffff067224 */ /* 0x000fce00078e0a04 */
.L_x_39:
[----:B------:R-:W-:-:S06]  /*1200*/  IMAD.WIDE R4, R7, 0x4, R2 ;  /* 0x0000000407047825 */ /* 0x000fcc00078e0202 */
[----:B--2---:R-:W2:Y:S01]  /*1210*/  LDG.E R4, desc[UR4][R4.64] ;  /* 0x0000000404047981 */ /* 0x004ea2000c1e1900 */
[----:B------:R-:W-:Y:S01]  /*1220*/  VIADD R6, R6, 0x1 ;  /* 0x0000000106067836 */ /* 0x000fe20000000000 */
[----:B------:R-:W-:-:S04]  /*1230*/  IADD3 R7, PT, PT, R0, R7, RZ ;  /* 0x0000000700077210 */ /* 0x000fc80007ffe0ff */
[----:B------:R-:W-:Y:S02]  /*1240*/  ISETP.NE.AND P0, PT, R6, RZ, PT ;  /* 0x000000ff0600720c */ /* 0x000fe40003f05270 */
[----:B--234-:R-:W-:-:S05]  /*1250*/  IADD3 R21, PT, PT, R4, R21, RZ ;  /* 0x0000001504157210 */ /* 0x01cfca0007ffe0ff */
[----:B------:R2:W-:Y:S06]  /*1260*/  STG.E desc[UR4][R10.64], R21 ;  /* 0x000000150a007986 */ /* 0x0005ec000c101904 */
[----:B------:R-:W-:Y:S05]  /*1270*/  @P0 BRA `(.L_x_39) ;  /* 0xfffffffc00e00947 */ /* 0x000fea000383ffff */
[----:B------:R-:W-:Y:S05]  /*1280*/  EXIT ;  /* 0x000000000000794d */ /* 0x000fea0003800000 */
.L_x_40:
        /* <DEDUP_REMOVED lines=15> */
.L_x_138:


//--------------------- .text._Z13sReduceSinglePiS_j --------------------------
	.section	.text._Z13sReduceSinglePiS_j,"ax",@progbits
	.align	128
        .global         _Z13sReduceSinglePiS_j
        .type           _Z13sReduceSinglePiS_j,@function
        .size           _Z13sReduceSinglePiS_j,(.L_x_139 - _Z13sReduceSinglePiS_j)
        .other          _Z13sReduceSinglePiS_j,@"STO_CUDA_ENTRY STV_DEFAULT"
_Z13sReduceSinglePiS_j:
.text._Z13sReduceSinglePiS_j:
[----:B------:R-:W-:Y:S01]  /*0000*/  LDC R1, c[0x0][0x37c] ;  /* 0x0000df00ff017b82 */ /* 0x000fe20000000800 */
[----:B------:R-:W0:Y:S07]  /*0010*/  LDCU UR4, c[0x0][0x360] ;  /* 0x00006c00ff0477ac */ /* 0x000e2e0008000800 */
[----:B------:R-:W1:Y:S01]  /*0020*/  LDC R4, c[0x0][0x390] ;  /* 0x0000e400ff047b82 */ /* 0x000e620000000800 */
[----:B------:R-:W2:Y:S01]  /*0030*/  LDCU.64 UR6, c[0x0][0x358] ;  /* 0x00006b00ff0677ac */ /* 0x000ea20008000a00 */
[----:B0-----:R-:W0:Y:S01]  /*0040*/  I2F.U32.RP R0, UR4 ;  /* 0x0000000400007d06 */ /* 0x001e220008209000 */
[----:B------:R-:W-:-:S07]  /*0050*/  ISETP.NE.U32.AND P2, PT, RZ, UR4, PT ;  /* 0x00000004ff007c0c */ /* 0x000fce000bf45070 */
[----:B0-----:R-:W0:Y:S02]  /*0060*/  MUFU.RCP R0, R0 ;  /* 0x0000000000007308 */ /* 0x001e240000001000 */
[----:B0-----:R-:W-:-:S06]  /*0070*/  VIADD R2, R0, 0xffffffe ;  /* 0x0ffffffe00027836 */ /* 0x001fcc0000000000 */
[----:B------:R0:W3:Y:S02]  /*0080*/  F2I.FTZ.U32.TRUNC.NTZ R3, R2 ;  /* 0x0000000200037305 */ /* 0x0000e4000021f000 */
[----:B0-----:R-:W-:Y:S02]  /*0090*/  IMAD.MOV.U32 R2, RZ, RZ, RZ ;  /* 0x000000ffff027224 */ /* 0x001fe400078e00ff */
[----:B---3--:R-:W-:-:S04]  /*00a0*/  IMAD.MOV R5, RZ, RZ, -R3 ;  /* 0x000000ffff057224 */ /* 0x008fc800078e0a03 */
[----:B------:R-:W-:-:S04]  /*00b0*/  IMAD R5, R5, UR4, RZ ;  /* 0x0000000405057c24 */ /* 0x000fc8000f8e02ff */
[----:B------:R-:W-:-:S04]  /*00c0*/  IMAD.HI.U32 R3, R3, R5, R2 ;  /* 0x0000000503037227 */ /* 0x000fc800078e0002 */
[----:B------:R-:W-:Y:S02]  /*00d0*/  IMAD.MOV.U32 R5, RZ, RZ, RZ ;  /* 0x000000ffff057224 */ /* 0x000fe400078e00ff */
[----:B-1----:R-:W-:-:S04]  /*00e0*/  IMAD.HI.U32 R8, R3, R4, RZ ;  /* 0x0000000403087227 */ /* 0x002fc800078e00ff */
[----:B------:R-:W-:-:S04]  /*00f0*/  IMAD.MOV R3, RZ, RZ, -R8 ;  /* 0x000000ffff037224 */ /* 0x000fc800078e0a08 */
[----:B------:R-:W-:Y:S02]  /*0100*/  IMAD R0, R3, UR4, R4 ;  /* 0x0000000403007c24 */ /* 0x000fe4000f8e0204 */
[----:B------:R-:W-:-:S03]  /*0110*/  IMAD.U32 R4, RZ, RZ, UR4 ;  /* 0x00000004ff047e24 */ /* 0x000fc6000f8e00ff */
[----:B------:R-:W-:-:S13]  /*0120*/  ISETP.GE.U32.AND P0, PT, R0, UR4, PT ;  /* 0x0000000400007c0c */ /* 0x000fda000bf06070 */
[----:B------:R-:W-:Y:S02]  /*0130*/  @P0 VIADD R0, R0, -UR4 ;  /* 0x8000000400000c36 */ /* 0x000fe40008000000 */
[----:B------:R-:W-:-:S03]  /*0140*/  @P0 VIADD R8, R8, 0x1 ;  /* 0x0000000108080836 */ /* 0x000fc60000000000 */
[----:B------:R-:W-:Y:S02]  /*0150*/  ISETP.GE.U32.AND P1, PT, R0, UR4, PT ;  /* 0x0000000400007c0c */ /* 0x000fe4000bf26070 */
[----:B------:R-:W0:Y:S11]  /*0160*/  S2R R0, SR_TID.X ;  /* 0x0000000000007919 */ /* 0x000e360000002100 */
[----:B------:R-:W-:Y:S01]  /*0170*/  @P1 VIADD R8, R8, 0x1 ;  /* 0x0000000108081836 */ /* 0x000fe20000000000 */
[----:B------:R-:W-:-:S04]  /*0180*/  @!P2 LOP3.LUT R8, RZ, UR4, RZ, 0x33, !PT ;  /* 0x00000004ff08ac12 */ /* 0x000fc8000f8e33ff */
[----:B------:R-:W-:-:S13]  /*0190*/  ISETP.GE.AND P0, PT, R8, 0x1, PT ;  /* 0x000000010800780c */ /* 0x000fda0003f06270 */
[----:B--2---:R-:W-:Y:S05]  /*01a0*/  @!P0 BRA `(.L_x_41) ;  /* 0x0000000400948947 */ /* 0x004fea0003800000 */
[----:B------:R-:W-:Y:S01]  /*01b0*/  ISETP.GE.U32.AND P0, PT, R8, 0x10, PT ;  /* 0x000000100800780c */ /* 0x000fe20003f06070 */
[----:B0-----:R-:W-:Y:S01]  /*01c0*/  VIADD R6, R0, UR4 ;  /* 0x0000000400067c36 */ /* 0x001fe20008000000 */
[----:B------:R-:W-:Y:S01]  /*01d0*/  LOP3.LUT R25, R8, 0xf, RZ, 0xc0, !PT ;  /* 0x0000000f08197812 */ /* 0x000fe200078ec0ff */
[----:B------:R-:W-:Y:S02]  /*01e0*/  IMAD.MOV.U32 R5, RZ, RZ, RZ ;  /* 0x000000ffff057224 */ /* 0x000fe400078e00ff */
[----:B------:R-:W-:Y:S01]  /*01f0*/  IMAD.MOV.U32 R7, RZ, RZ, RZ ;  /* 0x000000ffff077224 */ /* 0x000fe200078e00ff */
[----:B------:R-:W-:-:S07]  /*0200*/  ISETP.NE.AND P1, PT, R25, RZ, PT ;  /* 0x000000ff1900720c */ /* 0x000fce0003f25270 */
[----:B------:R-:W-:Y:S06]  /*0210*/  @!P0 BRA `(.L_x_42) ;  /* 0x0000000000888947 */ /* 0x000fec0003800000 */
[----:B------:R-:W-:Y:S01]  /*0220*/  LOP3.LUT R7, R8, 0x7ffffff0, RZ, 0xc0, !PT ;  /* 0x7ffffff008077812 */ /* 0x000fe200078ec0ff */
[----:B------:R-:W-:Y:S02]  /*0230*/  IMAD.MOV.U32 R5, RZ, RZ, RZ ;  /* 0x000000ffff057224 */ /* 0x000fe400078e00ff */
[----:B------:R-:W-:Y:S02]  /*0240*/  IMAD.MOV.U32 R10, RZ, RZ, R6 ;  /* 0x000000ffff0a7224 */ /* 0x000fe400078e0006 */
[----:B------:R-:W-:-:S07]  /*0250*/  IMAD.MOV R9, RZ, RZ, -R7 ;  /* 0x000000ffff097224 */ /* 0x000fce00078e0a07 */
.L_x_43:
[----:B------:R-:W0:Y:S02]  /*0260*/  LDC.64 R2, c[0x0][0x380] ;  /* 0x0000e000ff027b82 */ /* 0x000e240000000a00 */
[----:B0-----:R-:W-:-:S05]  /*0270*/  IMAD.WIDE.U32 R2, R10, 0x4, R2 ;  /* 0x000000040a027825 */ /* 0x001fca00078e0002 */
[----:B------:R-:W2:Y:S04]  /*0280*/  LDG.E R22, desc[UR6][R2.64] ;  /* 0x0000000602167981 */ /* 0x000ea8000c1e1900 */
[----:B------:R-:W2:Y:S04]  /*0290*/  LDG.E R21, desc[UR6][R2.64+0x4] ;  /* 0x0000040602157981 */ /* 0x000ea8000c1e1900 */
[----:B------:R-:W3:Y:S04]  /*02a0*/  LDG.E R24, desc[UR6][R2.64+0x8] ;  /* 0x0000080602187981 */ /* 0x000ee8000c1e1900 */
[----:B------:R-:W3:Y:S04]  /*02b0*/  LDG.E R23, desc[UR6][R2.64+0xc] ;  /* 0x00000c0602177981 */ /* 0x000ee8000c1e1900 */
[----:B------:R-:W4:Y:S04]  /*02c0*/  LDG.E R26, desc[UR6][R2.64+0x10] ;  /* 0x00001006021a7981 */ /* 0x000f28000c1e1900 */
[----:B------:R-:W4:Y:S04]  /*02d0*/  LDG.E R27, desc[UR6][R2.64+0x14] ;  /* 0x00001406021b7981 */ /* 0x000f28000c1e1900 */
[----:B------:R-:W5:Y:S04]  /*02e0*/  LDG.E R19, desc[UR6][R2.64+0x18] ;  /* 0x0000180602137981 */ /* 0x000f68000c1e1900 */
        /* <DEDUP_REMOVED lines=8> */
[----:B------:R-:W5:Y:S01]  /*0370*/  LDG.E R20, desc[UR6][R2.64+0x3c] ;  /* 0x00003c0602147981 */ /* 0x000f62000c1e1900 */
[----:B------:R-:W-:-:S02]  /*0380*/  VIADD R9, R9, 0x10 ;  /* 0x0000001009097836 */ /* 0x000fc40000000000 */
[----:B------:R-:W-:-:S03]  /*0390*/  VIADD R10, R10, 0x10 ;  /* 0x000000100a0a7836 */ /* 0x000fc60000000000 */
[----:B------:R-:W-:Y:S02]  /*03a0*/  ISETP.NE.AND P0, PT, R9, RZ, PT ;  /* 0x000000ff0900720c */ /* 0x000fe40003f05270 */
[----:B--2---:R-:W-:-:S04]  /*03b0*/  IADD3 R21, PT, PT, R21, R22, R5 ;  /* 0x0000001615157210 */ /* 0x004fc80007ffe005 */
[----:B---3--:R-:W-:-:S04]  /*03c0*/  IADD3 R21, PT, PT, R23, R24, R21 ;  /* 0x0000001817157210 */ /* 0x008fc80007ffe015 */
[----:B----4-:R-:W-:-:S04]  /*03d0*/  IADD3 R21, PT, PT, R27, R26, R21 ;  /* 0x0000001a1b157210 */ /* 0x010fc80007ffe015 */
[----:B-----5:R-:W-:-:S04]  /*03e0*/  IADD3 R18, PT, PT, R18, R19, R21 ;  /* 0x0000001312127210 */ /* 0x020fc80007ffe015 */
[----:B------:R-:W-:-:S04]  /*03f0*/  IADD3 R16, PT, PT, R16, R17, R18 ;  /* 0x0000001110107210 */ /* 0x000fc80007ffe012 */
[----:B------:R-:W-:-:S04]  /*0400*/  IADD3 R14, PT, PT, R14, R15, R16 ;  /* 0x0000000f0e0e7210 */ /* 0x000fc80007ffe010 */
[----:B------:R-:W-:-:S04]  /*0410*/  IADD3 R12, PT, PT, R12, R13, R14 ;  /* 0x0000000d0c0c7210 */ /* 0x000fc80007ffe00e */
[----:B------:R-:W-:Y:S01]  /*0420*/  IADD3 R5, PT, PT, R20, R11, R12 ;  /* 0x0000000b14057210 */ /* 0x000fe20007ffe00c */
[----:B------:R-:W-:Y:S06]  /*0430*/  @P0 BRA `(.L_x_43) ;  /* 0xfffffffc00880947 */ /* 0x000fec000383ffff */
.L_x_42:
[----:B------:R-:W-:Y:S05]  /*0440*/  @!P1 BRA `(.L_x_41) ;  /* 0x0000000000ec9947 */ /* 0x000fea0003800000 */
[----:B------:R-:W-:Y:S02]  /*0450*/  ISETP.GE.U32.AND P1, PT, R25, 0x8, PT ;  /* 0x000000081900780c */ /* 0x000fe40003f26070 */
[----:B------:R-:W-:-:S04]  /*0460*/  LOP3.LUT R18, R8, 0x7, RZ, 0xc0, !PT ;  /* 0x0000000708127812 */ /* 0x000fc800078ec0ff */
[----:B------:R-:W-:-:S07]  /*0470*/  ISETP.NE.AND P0, PT, R18, RZ, PT ;  /* 0x000000ff1200720c */ /* 0x000fce0003f05270 */
[----:B------:R-:W-:Y:S06]  /*0480*/  @!P1 BRA `(.L_x_44) ;  /* 0x0000000000549947 */ /* 0x000fec0003800000 */
[----:B------:R-:W0:Y:S01]  /*0490*/  LDC.64 R10, c[0x0][0x380] ;  /* 0x0000e000ff0a7b82 */ /* 0x000e220000000a00 */
[----:B------:R-:W1:Y:S01]  /*04a0*/  LDCU.64 UR4, c[0x0][0x380] ;  /* 0x00007000ff0477ac */ /* 0x000e620008000a00 */
[C---:B------:R-:W-:Y:S01]  /*04b0*/  IADD3 R9, P1, PT, R6.reuse, R7, RZ ;  /* 0x0000000706097210 */ /* 0x040fe20007f3e0ff */
[----:B------:R-:W-:-:S04]  /*04c0*/  IMAD.IADD R3, R6, 0x1, R7 ;  /* 0x0000000106037824 */ /* 0x000fc800078e0207 */
[----:B------:R-:W-:Y:S01]  /*04d0*/  IMAD.X R12, RZ, RZ, RZ, P1 ;  /* 0x000000ffff0c7224 */ /* 0x000fe200008e06ff */
[----:B-1----:R-:W-:Y:S01]  /*04e0*/  LEA R2, P1, R9, UR4, 0x2 ;  /* 0x0000000409027c11 */ /* 0x002fe2000f8210ff */
[----:B0-----:R-:W-:-:S03]  /*04f0*/  IMAD.WIDE.U32 R10, R3, 0x4, R10 ;  /* 0x00000004030a7825 */ /* 0x001fc600078e000a */
[----:B------:R-:W-:-:S03]  /*0500*/  LEA.HI.X R3, R9, UR5, R12, 0x2, P1 ;  /* 0x0000000509037c11 */ /* 0x000fc600088f140c */
[----:B------:R-:W2:Y:S04]  /*0510*/  LDG.E R10, desc[UR6][R10.64] ;  /* 0x000000060a0a7981 */ /* 0x000ea8000c1e1900 */
[----:B------:R-:W2:Y:S04]  /*0520*/  LDG.E R9, desc[UR6][R2.64+0x4] ;  /* 0x0000040602097981 */ /* 0x000ea8000c1e1900 */
[----:B------:R-:W3:Y:S04]  /*0530*/  LDG.E R12, desc[UR6][R2.64+0x8] ;  /* 0x00000806020c7981 */ /* 0x000ee8000c1e1900 */
[----:B------:R-:W3:Y:S04]  /*0540*/  LDG.E R13, desc[UR6][R2.64+0xc] ;  /* 0x00000c06020d7981 */ /* 0x000ee8000c1e1900 */
[----:B------:R-:W4:Y:S04]  /*0550*/  LDG.E R14, desc[UR6][R2.64+0x10] ;  /* 0x00001006020e7981 */ /* 0x000f28000c1e1900 */
[----:B------:R-:W4:Y:S04]  /*0560*/  LDG.E R15, desc[UR6][R2.64+0x14] ;  /* 0x00001406020f7981 */ /* 0x000f28000c1e1900 */
[----:B------:R-:W5:Y:S04]  /*0570*/  LDG.E R16, desc[UR6][R2.64+0x18] ;  /* 0x0000180602107981 */ /* 0x000f68000c1e1900 */
[----:B------:R-:W5:Y:S01]  /*0580*/  LDG.E R17, desc[UR6][R2.64+0x1c] ;  /* 0x00001c0602117981 */ /* 0x000f62000c1e1900 */
[----:B------:R-:W-:Y:S01]  /*0590*/  VIADD R7, R7, 0x8 ;  /* 0x0000000807077836 */ /* 0x000fe20000000000 */
[----:B--2---:R-:W-:-:S04]  /*05a0*/  IADD3 R9, PT, PT, R9, R10, R5 ;  /* 0x0000000a09097210 */ /* 0x004fc80007ffe005 */
[----:B---3--:R-:W-:-:S04]  /*05b0*/  IADD3 R9, PT, PT, R13, R12, R9 ;  /* 0x0000000c0d097210 */ /* 0x008fc80007ffe009 */
[----:B----4-:R-:W-:-:S04]  /*05c0*/  IADD3 R9, PT, PT, R15, R14, R9 ;  /* 0x0000000e0f097210 */ /* 0x010fc80007ffe009 */
[----:B-----5:R-:W-:-:S07]  /*05d0*/  IADD3 R5, PT, PT, R17, R16, R9 ;  /* 0x0000001011057210 */ /* 0x020fce0007ffe009 */
.L_x_44:
        /* <DEDUP_REMOVED lines=16> */
[----:B------:R-:W3:Y:S01]  /*06e0*/  LDG.E R13, desc[UR6][R2.64+0xc] ;  /* 0x00000c06020d7981 */ /* 0x000ee2000c1e1900 */
[----:B------:R-:W-:Y:S01]  /*06f0*/  VIADD R7, R7, 0x4 ;  /* 0x0000000407077836 */ /* 0x000fe20000000000 */
[----:B--2---:R-:W-:-:S04]  /*0700*/  IADD3 R5, PT, PT, R11, R8, R5 ;  /* 0x000000080b057210 */ /* 0x004fc80007ffe005 */
[----:B---3--:R-:W-:-:S07]  /*0710*/  IADD3 R5, PT, PT, R13, R12, R5 ;  /* 0x0000000c0d057210 */ /* 0x008fce0007ffe005 */
.L_x_45:
[----:B------:R-:W-:Y:S05]  /*0720*/  @!P0 BRA `(.L_x_41) ;  /* 0x0000000000348947 */ /* 0x000fea0003800000 */
[----:B------:R-:W0:Y:S01]  /*0730*/  LDC.64 R2, c[0x0][0x380] ;  /* 0x0000e000ff027b82 */ /* 0x000e220000000a00 */
[----:B------:R-:W-:Y:S02]  /*0740*/  IMAD.IADD R7, R6, 0x1, R7 ;  /* 0x0000000106077824 */ /* 0x000fe400078e0207 */
[----:B------:R-:W-:Y:S02]  /*0750*/  IMAD.MOV R10, RZ, RZ, -R10 ;  /* 0x000000ffff0a7224 */ /* 0x000fe400078e0a0a */
[----:B0-----:R-:W-:-:S04]  /*0760*/  IMAD.WIDE.U32 R2, R7, 0x4, R2 ;  /* 0x0000000407027825 */ /* 0x001fc800078e0002 */
[----:B------:R-:W-:-:S07]  /*0770*/  IMAD.MOV.U32 R6, RZ, RZ, R2 ;  /* 0x000000ffff067224 */ /* 0x000fce00078e0002 */
.L_x_46:
[----:B------:R-:W-:-:S06]  /*0780*/  IMAD.MOV.U32 R2, RZ, RZ, R6 ;  /* 0x000000ffff027224 */ /* 0x000fcc00078e0006 */
[----:B------:R0:W2:Y:S01]  /*0790*/  LDG.E R2, desc[UR6][R2.64] ;  /* 0x0000000602027981 */ /* 0x0000a2000c1e1900 */
[----:B------:R-:W-:Y:S01]  /*07a0*/  VIADD R10, R10, 0x1 ;  /* 0x000000010a0a7836 */ /* 0x000fe20000000000 */
[----:B------:R-:W-:-:S04]  /*07b0*/  IADD3 R6, P1, PT, R6, 0x4, RZ ;  /* 0x0000000406067810 */ /* 0x000fc80007f3e0ff */
[----:B------:R-:W-:Y:S01]  /*07c0*/  ISETP.NE.AND P0, PT, R10, RZ, PT ;  /* 0x000000ff0a00720c */ /* 0x000fe20003f05270 */
[----:B0-----:R-:W-:Y:S02]  /*07d0*/  IMAD.X R3, RZ, RZ, R3, P1 ;  /* 0x000000ffff037224 */ /* 0x001fe400008e0603 */
[----:B--2---:R-:W-:-:S10]  /*07e0*/  IMAD.IADD R5, R2, 0x1, R5 ;  /* 0x0000000102057824 */ /* 0x004fd400078e0205 */
[----:B------:R-:W-:Y:S05]  /*07f0*/  @P0 BRA `(.L_x_46) ;  /* 0xfffffffc00e00947 */ /* 0x000fea000383ffff */
.L_x_41:
        /* <DEDUP_REMOVED lines=9> */
.L_x_48:
[----:B------:R-:W-:-:S04]  /*0890*/  SHF.R.U32.HI R7, RZ, 0x1, R4 ;  /* 0x00000001ff077819 */ /* 0x000fc80000011604 */
[----:B------:R-:W-:-:S13]  /*08a0*/  ISETP.GE.U32.AND P1, PT, R0, R7, PT ;  /* 0x000000070000720c */ /* 0x000fda0003f26070 */
[----:B------:R-:W-:Y:S01]  /*08b0*/  @!P1 IMAD R3, R7, 0x4, R2 ;  /* 0x0000000407039824 */ /* 0x000fe200078e0202 */
[----:B------:R-:W-:Y:S05]  /*08c0*/  @!P1 LDS R6, [R2] ;  /* 0x0000000002069984 */ /* 0x000fea0000000800 */
[----:B------:R-:W0:Y:S02]  /*08d0*/  @!P1 LDS R3, [R3] ;  /* 0x0000000003039984 */ /* 0x000e240000000800 */
[----:B0-----:R-:W-:-:S05]  /*08e0*/  @!P1 IMAD.IADD R5, R3, 0x1, R6 ;  /* 0x0000000103059824 */ /* 0x001fca00078e0206 */
[----:B------:R1:W-:Y:S01]  /*08f0*/  @!P1 STS [R2], R5 ;  /* 0x0000000502009388 */ /* 0x0003e20000000800 */
[----:B------:R-:W-:Y:S01]  /*0900*/  BAR.SYNC.DEFER_BLOCKING 0x0 ;  /* 0x0000000000007b1d */ /* 0x000fe20000010000 */
[----:B------:R-:W-:Y:S01]  /*0910*/  ISETP.GT.U32.AND P1, PT, R4, 0x3, PT ;  /* 0x000000030400780c */ /* 0x000fe20003f24070 */
[----:B------:R-:W-:-:S12]  /*0920*/  IMAD.MOV.U32 R4, RZ, RZ, R7 ;  /* 0x000000ffff047224 */ /* 0x000fd800078e0007 */
[----:B-1----:R-:W-:Y:S05]  /*0930*/  @P1 BRA `(.L_x_48) ;  /* 0xfffffffc00d41947 */ /* 0x002fea000383ffff */
.L_x_47:
[----:B------:R-:W-:Y:S05]  /*0940*/  @P0 EXIT ;  /* 0x000000000000094d */ /* 0x000fea0003800000 */
[----:B------:R-:W1:Y:S01]  /*0950*/  S2UR UR5, SR_CgaCtaId ;  /* 0x00000000000579c3 */ /* 0x000e620000008800 */
[----:B------:R-:W-:-:S07]  /*0960*/  UMOV UR4, 0x400 ;  /* 0x0000040000047882 */ /* 0x000fce0000000000 */
[----:B0-----:R-:W0:Y:S01]  /*0970*/  LDC.64 R2, c[0x0][0x388] ;  /* 0x0000e200ff027b82 */ /* 0x001e220000000a00 */
[----:B-1----:R-:W-:-:S09]  /*0980*/  ULEA UR4, UR5, UR4, 0x18 ;  /* 0x0000000405047291 */ /* 0x002fd2000f8ec0ff */
[----:B------:R-:W0:Y:S04]  /*0990*/  LDS R5, [UR4] ;  /* 0x00000004ff057984 */ /* 0x000e280008000800 */
[----:B0-----:R-:W-:Y:S01]  /*09a0*/  STG.E desc[UR6][R2.64], R5 ;  /* 0x0000000502007986 */ /* 0x001fe2000c101906 */
[----:B------:R-:W-:Y:S05]  /*09b0*/  EXIT ;  /* 0x000000000000794d */ /* 0x000fea0003800000 */
.L_x_49:
        /* <DEDUP_REMOVED lines=12> */
.L_x_139:


//--------------------- .text._Z14iReduceSingle2PiS_j --------------------------
	.section	.text._Z14iReduceSingle2PiS_j,"ax",@progbits
	.align	128
        .global         _Z14iReduceSingle2PiS_j
        .type           _Z14iReduceSingle2PiS_j,@function
        .size           _Z14iReduceSingle2PiS_j,(.L_x_140 - _Z14iReduceSingle2PiS_j)
        .other          _Z14iReduceSingle2PiS_j,@"STO_CUDA_ENTRY STV_DEFAULT"
_Z14iReduceSingle2PiS_j:
.text._Z14iReduceSingle2PiS_j:
[----:B------:R-:W-:Y:S01]  /*0000*/  LDC R1, c[0x0][0x37c] ;  /* 0x0000df00ff017b82 */ /* 0x000fe20000000800 */
[----:B------:R-:W0:Y:S07]  /*0010*/  LDCU UR7, c[0x0][0x360] ;  /* 0x00006c00ff0777ac */ /* 0x000e2e0008000800 */
[----:B------:R-:W1:Y:S01]  /*0020*/  LDC R4, c[0x0][0x390] ;  /* 0x0000e400ff047b82 */ /* 0x000e620000000800 */
[----:B------:R-:W2:Y:S01]  /*0030*/  S2R R17, SR_TID.X ;  /* 0x0000000000117919 */ /* 0x000ea20000002100 */
[----:B------:R-:W3:Y:S01]  /*0040*/  LDCU.64 UR8, c[0x0][0x358] ;  /* 0x00006b00ff0877ac */ /* 0x000ee20008000a00 */
[----:B0-----:R-:W0:Y:S01]  /*0050*/  I2F.U32.RP R0, UR7 ;  /* 0x0000000700007d06 */ /* 0x001e220008209000 */
[----:B------:R-:W-:-:S07]  /*0060*/  ISETP.NE.U32.AND P2, PT, RZ, UR7, PT ;  /* 0x00000007ff007c0c */ /* 0x000fce000bf45070 */
[----:B0-----:R-:W0:Y:S02]  /*0070*/  MUFU.RCP R0, R0 ;  /* 0x0000000000007308 */ /* 0x001e240000001000 */
[----:B0-----:R-:W-:-:S06]  /*0080*/  VIADD R2, R0, 0xffffffe ;  /* 0x0ffffffe00027836 */ /* 0x001fcc0000000000 */
[----:B------:R0:W4:Y:S02]  /*0090*/  F2I.FTZ.U32.TRUNC.NTZ R3, R2 ;  /* 0x0000000200037305 */ /* 0x000124000021f000 */
[----:B0-----:R-:W-:Y:S02]  /*00a0*/  IMAD.MOV.U32 R2, RZ, RZ, RZ ;  /* 0x000000ffff027224 */ /* 0x001fe400078e00ff */
[----:B----4-:R-:W-:-:S04]  /*00b0*/  IMAD.MOV R5, RZ, RZ, -R3 ;  /* 0x000000ffff057224 */ /* 0x010fc800078e0a03 */
[----:B------:R-:W-:-:S04]  /*00c0*/  IMAD R5, R5, UR7, RZ ;  /* 0x0000000705057c24 */ /* 0x000fc8000f8e02ff */
[----:B------:R-:W-:-:S06]  /*00d0*/  IMAD.HI.U32 R3, R3, R5, R2 ;  /* 0x0000000503037227 */ /* 0x000fcc00078e0002 */
[----:B-1----:R-:W-:-:S04]  /*00e0*/  IMAD.HI.U32 R6, R3, R4, RZ ;  /* 0x0000000403067227 */ /* 0x002fc800078e00ff */
[----:B------:R-:W-:-:S04]  /*00f0*/  IMAD.MOV R3, RZ, RZ, -R6 ;  /* 0x000000ffff037224 */ /* 0x000fc800078e0a06 */
[----:B------:R-:W-:-:S05]  /*0100*/  IMAD R0, R3, UR7, R4 ;  /* 0x0000000703007c24 */ /* 0x000fca000f8e0204 */
[----:B------:R-:W-:-:S13]  /*0110*/  ISETP.GE.U32.AND P0, PT, R0, UR7, PT ;  /* 0x0000000700007c0c */ /* 0x000fda000bf06070 */
[----:B------:R-:W-:Y:S02]  /*0120*/  @P0 VIADD R0, R0, -UR7 ;  /* 0x8000000700000c36 */ /* 0x000fe40008000000 */
[----:B------:R-:W-:-:S03]  /*0130*/  @P0 VIADD R6, R6, 0x1 ;  /* 0x0000000106060836 */ /* 0x000fc60000000000 */
[----:B------:R-:W-:Y:S01]  /*0140*/  ISETP.GE.U32.AND P1, PT, R0, UR7, PT ;  /* 0x0000000700007c0c */ /* 0x000fe2000bf26070 */
[----:B------:R-:W-:-:S12]  /*0150*/  IMAD.MOV.U32 R0, RZ, RZ, RZ ;  /* 0x000000ffff007224 */ /* 0x000fd800078e00ff */
[----:B------:R-:W-:Y:S01]  /*0160*/  @P1 VIADD R6, R6, 0x1 ;  /* 0x0000000106061836 */ /* 0x000fe20000000000 */
[----:B------:R-:W-:-:S04]  /*0170*/  @!P2 LOP3.LUT R6, RZ, UR7, RZ, 0x33, !PT ;  /* 0x00000007ff06ac12 */ /* 0x000fc8000f8e33ff */
[----:B------:R-:W-:-:S13]  /*0180*/  ISETP.GE.AND P0, PT, R6, 0x1, PT ;  /* 0x000000010600780c */ /* 0x000fda0003f06270 */
[----:B--23--:R-:W-:Y:S05]  /*0190*/  @!P0 BRA `(.L_x_50) ;  /* 0x0000000400948947 */ /* 0x00cfea0003800000 */
[C---:B------:R-:W-:Y:S01]  /*01a0*/  ISETP.GE.U32.AND P0, PT, R6.reuse, 0x10, PT ;  /* 0x000000100600780c */ /* 0x040fe20003f06070 */
[----:B------:R-:W-:Y:S01]  /*01b0*/  VIADD R4, R17, UR7 ;  /* 0x0000000711047c36 */ /* 0x000fe20008000000 */
        /* <DEDUP_REMOVED lines=9> */
.L_x_52:
        /* <DEDUP_REMOVED lines=30> */
.L_x_51:
        /* <DEDUP_REMOVED lines=26> */
.L_x_53:
        /* <DEDUP_REMOVED lines=20> */
.L_x_54:
[----:B------:R-:W-:Y:S05]  /*0710*/  @!P0 BRA `(.L_x_50) ;  /* 0x0000000000348947 */ /* 0x000fea0003800000 */
[----:B------:R-:W0:Y:S01]  /*0720*/  LDC.64 R2, c[0x0][0x380] ;  /* 0x0000e000ff027b82 */ /* 0x000e220000000a00 */
[----:B------:R-:W-:Y:S02]  /*0730*/  IMAD.IADD R5, R4, 0x1, R5 ;  /* 0x0000000104057824 */ /* 0x000fe400078e0205 */
[----:B------:R-:W-:Y:S02]  /*0740*/  IMAD.MOV R8, RZ, RZ, -R8 ;  /* 0x000000ffff087224 */ /* 0x000fe400078e0a08 */
[----:B0-----:R-:W-:-:S04]  /*0750*/  IMAD.WIDE.U32 R2, R5, 0x4, R2 ;  /* 0x0000000405027825 */ /* 0x001fc800078e0002 */
[----:B------:R-:W-:-:S07]  /*0760*/  IMAD.MOV.U32 R5, RZ, RZ, R3 ;  /* 0x000000ffff057224 */ /* 0x000fce00078e0003 */
.L_x_55:
[----:B------:R-:W-:-:S06]  /*0770*/  IMAD.MOV.U32 R3, RZ, RZ, R5 ;  /* 0x000000ffff037224 */ /* 0x000fcc00078e0005 */
[----:B------:R0:W2:Y:S01]  /*0780*/  LDG.E R3, desc[UR8][R2.64] ;  /* 0x0000000802037981 */ /* 0x0000a2000c1e1900 */
[----:B------:R-:W-:-:S05]  /*0790*/  VIADD R8, R8, 0x1 ;  /* 0x0000000108087836 */ /* 0x000fca0000000000 */
[----:B------:R-:W-:Y:S02]  /*07a0*/  ISETP.NE.AND P0, PT, R8, RZ, PT ;  /* 0x000000ff0800720c */ /* 0x000fe40003f05270 */
[----:B0-----:R-:W-:-:S05]  /*07b0*/  IADD3 R2, P1, PT, R2, 0x4, RZ ;  /* 0x0000000402027810 */ /* 0x001fca0007f3e0ff */
[----:B------:R-:W-:Y:S02]  /*07c0*/  IMAD.X R5, RZ, RZ, R5, P1 ;  /* 0x000000ffff057224 */ /* 0x000fe400008e0605 */
[----:B--2---:R-:W-:-:S04]  /*07d0*/  IMAD.IADD R0, R3, 0x1, R0 ;  /* 0x0000000103007824 */ /* 0x004fc800078e0200 */
[----:B------:R-:W-:Y:S05]  /*07e0*/  @P0 BRA `(.L_x_55) ;  /* 0xfffffffc00e00947 */ /* 0x000fea000383ffff */
.L_x_50:
[----:B------:R-:W0:Y:S01]  /*07f0*/  S2UR UR5, SR_CgaCtaId ;  /* 0x00000000000579c3 */ /* 0x000e220000008800 */
[----:B------:R-:W-:Y:S01]  /*0800*/  UMOV UR4, 0x400 ;  /* 0x0000040000047882 */ /* 0x000fe20000000000 */
[----:B------:R-:W-:Y:S01]  /*0810*/  UISETP.GE.U32.AND UP0, UPT, UR7, 0x2, UPT ;  /* 0x000000020700788c */ /* 0x000fe2000bf06070 */
[----:B------:R-:W-:Y:S01]  /*0820*/  ISETP.NE.AND P1, PT, R17, RZ, PT ;  /* 0x000000ff1100720c */ /* 0x000fe20003f25270 */
[----:B0-----:R-:W-:-:S06]  /*0830*/  ULEA UR4, UR5, UR4, 0x18 ;  /* 0x0000000405047291 */ /* 0x001fcc000f8ec0ff */
[----:B------:R-:W-:-:S05]  /*0840*/  LEA R3, R17, UR4, 0x2 ;  /* 0x0000000411037c11 */ /* 0x000fca000f8e10ff */
[----:B------:R0:W-:Y:S01]  /*0850*/  STS [R3], R0 ;  /* 0x0000000003007388 */ /* 0x0001e20000000800 */
[----:B------:R-:W-:Y:S06]  /*0860*/  BAR.SYNC.DEFER_BLOCKING 0x0 ;  /* 0x0000000000007b1d */ /* 0x000fec0000010000 */
[----:B------:R-:W-:Y:S05]  /*0870*/  BRA.U !UP0, `(.L_x_56) ;  /* 0x00000001083c7547 */ /* 0x000fea000b800000 */
[----:B------:R-:W-:-:S05]  /*0880*/  UMOV UR5, 0x1 ;  /* 0x0000000100057882 */ /* 0x000fca0000000000 */
.L_x_57:
[----:B------:R-:W-:-:S04]  /*0890*/  USHF.L.U32 UR6, UR5, 0x1, URZ ;  /* 0x0000000105067899 */ /* 0x000fc800080006ff */
[----:B------:R-:W-:Y:S02]  /*08a0*/  UISETP.GE.U32.AND UP0, UPT, UR6, UR7, UPT ;  /* 0x000000070600728c */ /* 0x000fe4000bf06070 */
[----:B-1----:R-:W-:-:S05]  /*08b0*/  IMAD R2, R17, UR6, RZ ;  /* 0x0000000611027c24 */ /* 0x002fca000f8e02ff */
[----:B------:R-:W-:-:S13]  /*08c0*/  ISETP.GE.U32.AND P0, PT, R2, UR7, PT ;  /* 0x0000000702007c0c */ /* 0x000fda000bf06070 */
[C---:B0-----:R-:W-:Y:S01]  /*08d0*/  @!P0 VIADD R0, R2.reuse, UR5 ;  /* 0x0000000502008c36 */ /* 0x041fe20008000000 */
[----:B------:R-:W-:Y:S01]  /*08e0*/  @!P0 LEA R2, R2, UR4, 0x2 ;  /* 0x0000000402028c11 */ /* 0x000fe2000f8e10ff */
[----:B------:R-:W-:-:S03]  /*08f0*/  UMOV UR5, UR6 ;  /* 0x0000000600057c82 */ /* 0x000fc60008000000 */
[----:B------:R-:W-:Y:S01]  /*0900*/  @!P0 LEA R0, R0, UR4, 0x2 ;  /* 0x0000000400008c11 */ /* 0x000fe2000f8e10ff */
[----:B------:R-:W-:Y:S05]  /*0910*/  @!P0 LDS R3, [R2] ;  /* 0x0000000002038984 */ /* 0x000fea0000000800 */
[----:B------:R-:W0:Y:S02]  /*0920*/  @!P0 LDS R0, [R0] ;  /* 0x0000000000008984 */ /* 0x000e240000000800 */
[----:B0-----:R-:W-:-:S05]  /*0930*/  @!P0 IMAD.IADD R3, R0, 0x1, R3 ;  /* 0x0000000100038824 */ /* 0x001fca00078e0203 */
[----:B------:R1:W-:Y:S01]  /*0940*/  @!P0 STS [R2], R3 ;  /* 0x0000000302008388 */ /* 0x0003e20000000800 */
[----:B------:R-:W-:Y:S06]  /*0950*/  BAR.SYNC.DEFER_BLOCKING 0x0 ;  /* 0x0000000000007b1d */ /* 0x000fec0000010000 */
[----:B------:R-:W-:Y:S05]  /*0960*/  BRA.U !UP0, `(.L_x_57) ;  /* 0xfffffffd08c87547 */ /* 0x000fea000b83ffff */
.L_x_56:
[----:B------:R-:W-:Y:S05]  /*0970*/  @P1 EXIT ;  /* 0x000000000000194d */ /* 0x000fea0003800000 */
[----:B------:R-:W2:Y:S01]  /*0980*/  S2UR UR5, SR_CgaCtaId ;  /* 0x00000000000579c3 */ /* 0x000ea20000008800 */
[----:B------:R-:W-:-:S07]  /*0990*/  UMOV UR4, 0x400 ;  /* 0x0000040000047882 */ /* 0x000fce0000000000 */
[----:B01----:R-:W0:Y:S01]  /*09a0*/  LDC.64 R2, c[0x0][0x388] ;  /* 0x0000e200ff027b82 */ /* 0x003e220000000a00 */
[----:B--2---:R-:W-:-:S09]  /*09b0*/  ULEA UR4, UR5, UR4, 0x18 ;  /* 0x0000000405047291 */ /* 0x004fd2000f8ec0ff */
[----:B------:R-:W0:Y:S04]  /*09c0*/  LDS R5, [UR4] ;  /* 0x00000004ff057984 */ /* 0x000e280008000800 */
[----:B0-----:R-:W-:Y:S01]  /*09d0*/  STG.E desc[UR8][R2.64], R5 ;  /* 0x0000000502007986 */ /* 0x001fe2000c101908 */
[----:B------:R-:W-:Y:S05]  /*09e0*/  EXIT ;  /* 0x000000000000794d */ /* 0x000fea0003800000 */
.L_x_58:
        /* <DEDUP_REMOVED lines=9> */
.L_x_140:


//--------------------- .text._Z13iReduceSinglePiS_i --------------------------
	.section	.text._Z13iReduceSinglePiS_i,"ax",@progbits
	.align	128
        .global         _Z13iReduceSinglePiS_i
        .type           _Z13iReduceSinglePiS_i,@function
        .size           _Z13iReduceSinglePiS_i,(.L_x_141 - _Z13iReduceSinglePiS_i)
        .other          _Z13iReduceSinglePiS_i,@"STO_CUDA_ENTRY STV_DEFAULT"
_Z13iReduceSinglePiS_i:
.text._Z13iReduceSinglePiS_i:
        /* <DEDUP_REMOVED lines=12> */
[----:B------:R-:W-:-:S06]  /*00c0*/  IMAD.HI.U32 R3, R3, R5, R2 ;  /* 0x0000000503037227 */ /* 0x000fcc00078e0002 */
[----:B-1----:R-:W-:-:S04]  /*00d0*/  IMAD.HI.U32 R7, R3, R4, RZ ;  /* 0x0000000403077227 */ /* 0x002fc800078e00ff */
[----:B------:R-:W-:-:S04]  /*00e0*/  IMAD.MOV R3, RZ, RZ, -R7 ;  /* 0x000000ffff037224 */ /* 0x000fc800078e0a07 */
[----:B------:R-:W-:Y:S02]  /*00f0*/  IMAD R0, R3, UR8, R4 ;  /* 0x0000000803007c24 */ /* 0x000fe4000f8e0204 */
[----:B------:R-:W-:-:S03]  /*0100*/  IMAD.MOV.U32 R4, RZ, RZ, RZ ;  /* 0x000000ffff047224 */ /* 0x000fc600078e00ff */
        /* <DEDUP_REMOVED lines=9> */
[C---:B------:R-:W-:Y:S01]  /*01a0*/  ISETP.GE.U32.AND P0, PT, R7.reuse, 0x10, PT ;  /* 0x000000100700780c */ /* 0x040fe20003f06070 */
        /* <DEDUP_REMOVED lines=10> */
.L_x_61:
        /* <DEDUP_REMOVED lines=30> */
.L_x_60:
        /* <DEDUP_REMOVED lines=8> */
[----:B------:R-:W-:-:S03]  /*04b0*/  IMAD.IADD R3, R5, 0x1, R6 ;  /* 0x0000000105037824 */ /* 0x000fc600078e0206 */
[----:B------:R-:W-:Y:S02]  /*04c0*/  IADD3.X R11, PT, PT, RZ, RZ, RZ, P1, !PT ;  /* 0x000000ffff0b7210 */ /* 0x000fe40000ffe4ff */
        /* <DEDUP_REMOVED lines=16> */
.L_x_62:
        /* <DEDUP_REMOVED lines=20> */
.L_x_63:
[----:B------:R-:W-:Y:S05]  /*0710*/  @!P0 BRA `(.L_x_59) ;  /* 0x0000000000348947 */ /* 0x000fea0003800000 */
[----:B------:R-:W0:Y:S01]  /*0720*/  LDC.64 R2, c[0x0][0x380] ;  /* 0x0000e000ff027b82 */ /* 0x000e220000000a00 */
[----:B------:R-:W-:Y:S02]  /*0730*/  IMAD.IADD R5, R5, 0x1, R6 ;  /* 0x0000000105057824 */ /* 0x000fe400078e0206 */
[----:B------:R-:W-:Y:S02]  /*0740*/  IMAD.MOV R7, RZ, RZ, -R7 ;  /* 0x000000ffff077224 */ /* 0x000fe400078e0a07 */
[----:B0-----:R-:W-:-:S04]  /*0750*/  IMAD.WIDE.U32 R2, R5, 0x4, R2 ;  /* 0x0000000405027825 */ /* 0x001fc800078e0002 */
[----:B------:R-:W-:-:S07]  /*0760*/  IMAD.MOV.U32 R5, RZ, RZ, R3 ;  /* 0x000000ffff057224 */ /* 0x000fce00078e0003 */
.L_x_64:
[----:B------:R-:W-:-:S06]  /*0770*/  IMAD.MOV.U32 R3, RZ, RZ, R5 ;  /* 0x000000ffff037224 */ /* 0x000fcc00078e0005 */
[----:B------:R0:W2:Y:S01]  /*0780*/  LDG.E R3, desc[UR6][R2.64] ;  /* 0x0000000602037981 */ /* 0x0000a2000c1e1900 */
[----:B------:R-:W-:-:S05]  /*0790*/  VIADD R7, R7, 0x1 ;  /* 0x0000000107077836 */ /* 0x000fca0000000000 */
[----:B------:R-:W-:Y:S02]  /*07a0*/  ISETP.NE.AND P0, PT, R7, RZ, PT ;  /* 0x000000ff0700720c */ /* 0x000fe40003f05270 */
[----:B0-----:R-:W-:-:S05]  /*07b0*/  IADD3 R2, P1, PT, R2, 0x4, RZ ;  /* 0x0000000402027810 */ /* 0x001fca0007f3e0ff */
[----:B------:R-:W-:Y:S01]  /*07c0*/  IMAD.X R5, RZ, RZ, R5, P1 ;  /* 0x000000ffff057224 */ /* 0x000fe200008e0605 */
[----:B--2---:R-:W-:-:S05]  /*07d0*/  IADD3 R4, PT, PT, R3, R4, RZ ;  /* 0x0000000403047210 */ /* 0x004fca0007ffe0ff */
[----:B------:R-:W-:Y:S05]  /*07e0*/  @P0 BRA `(.L_x_64) ;  /* 0xfffffffc00e00947 */ /* 0x000fea000383ffff */
.L_x_59:
[----:B------:R-:W1:Y:S01]  /*07f0*/  S2UR UR5, SR_CgaCtaId ;  /* 0x00000000000579c3 */ /* 0x000e620000008800 */
[----:B------:R-:W-:Y:S01]  /*0800*/  UMOV UR4, 0x400 ;  /* 0x0000040000047882 */ /* 0x000fe20000000000 */
[----:B------:R-:W-:Y:S01]  /*0810*/  UISETP.GE.U32.AND UP0, UPT, UR8, 0x2, UPT ;  /* 0x000000020800788c */ /* 0x000fe2000bf06070 */
[----:B0-----:R-:W-:Y:S01]  /*0820*/  ISETP.NE.AND P1, PT, R0, RZ, PT ;  /* 0x000000ff0000720c */ /* 0x001fe20003f25270 */
[----:B-1----:R-:W-:-:S06]  /*0830*/  ULEA UR4, UR5, UR4, 0x18 ;  /* 0x0000000405047291 */ /* 0x002fcc000f8ec0ff */
[----:B------:R-:W-:-:S05]  /*0840*/  LEA R3, R0, UR4, 0x2 ;  /* 0x0000000400037c11 */ /* 0x000fca000f8e10ff */
[----:B------:R0:W-:Y:S01]  /*0850*/  STS [R3], R4 ;  /* 0x0000000403007388 */ /* 0x0001e20000000800 */
[----:B------:R-:W-:Y:S06]  /*0860*/  BAR.SYNC.DEFER_BLOCKING 0x0 ;  /* 0x0000000000007b1d */ /* 0x000fec0000010000 */
[----:B------:R-:W-:Y:S05]  /*0870*/  BRA.U !UP0, `(.L_x_65) ;  /* 0x0000000108347547 */ /* 0x000fea000b800000 */
[----:B------:R-:W-:-:S07]  /*0880*/  IMAD.MOV.U32 R2, RZ, RZ, 0x1 ;  /* 0x00000001ff027424 */ /* 0x000fce00078e00ff */
.L_x_66:
[----:B------:R-:W-:-:S04]  /*0890*/  IMAD.SHL.U32 R7, R2, 0x2, RZ ;  /* 0x0000000202077824 */ /* 0x000fc800078e00ff */
[----:B------:R-:W-:-:S05]  /*08a0*/  VIADD R5, R7, 0xffffffff ;  /* 0xffffffff07057836 */ /* 0x000fca0000000000 */
[----:B------:R-:W-:-:S13]  /*08b0*/  LOP3.LUT P0, RZ, R5, R0, RZ, 0xc0, !PT ;  /* 0x0000000005ff7212 */ /* 0x000fda000780c0ff */
[----:B0-----:R-:W-:Y:S01]  /*08c0*/  @!P0 IMAD R4, R2, 0x4, R3 ;  /* 0x0000000402048824 */ /* 0x001fe200078e0203 */
[----:B------:R-:W-:Y:S01]  /*08d0*/  @!P0 LDS R5, [R3] ;  /* 0x0000000003058984 */ /* 0x000fe20000000800 */
[----:B------:R-:W-:-:S04]  /*08e0*/  IMAD.MOV.U32 R2, RZ, RZ, R7 ;  /* 0x000000ffff027224 */ /* 0x000fc800078e0007 */
[----:B------:R-:W0:Y:S02]  /*08f0*/  @!P0 LDS R4, [R4] ;  /* 0x0000000004048984 */ /* 0x000e240000000800 */
[----:B0-----:R-:W-:-:S05]  /*0900*/  @!P0 IMAD.IADD R6, R4, 0x1, R5 ;  /* 0x0000000104068824 */ /* 0x001fca00078e0205 */
[----:B------:R1:W-:Y:S01]  /*0910*/  @!P0 STS [R3], R6 ;  /* 0x0000000603008388 */ /* 0x0003e20000000800 */
[----:B------:R-:W-:Y:S01]  /*0920*/  BAR.SYNC.DEFER_BLOCKING 0x0 ;  /* 0x0000000000007b1d */ /* 0x000fe20000010000 */
[----:B------:R-:W-:-:S13]  /*0930*/  ISETP.GE.U32.AND P0, PT, R7, UR8, PT ;  /* 0x0000000807007c0c */ /* 0x000fda000bf06070 */
[----:B-1----:R-:W-:Y:S05]  /*0940*/  @!P0 BRA `(.L_x_66) ;  /* 0xfffffffc00d08947 */ /* 0x002fea000383ffff */
.L_x_65:
        /* <DEDUP_REMOVED lines=8> */
.L_x_67:
        /* <DEDUP_REMOVED lines=11> */
.L_x_141:


//--------------------- .text._Z12reduceSinglePiS_i --------------------------
	.section	.text._Z12reduceSinglePiS_i,"ax",@progbits
	.align	128
        .global         _Z12reduceSinglePiS_i
        .type           _Z12reduceSinglePiS_i,@function
        .size           _Z12reduceSinglePiS_i,(.L_x_142 - _Z12reduceSinglePiS_i)
        .other          _Z12reduceSinglePiS_i,@"STO_CUDA_ENTRY STV_DEFAULT"
_Z12reduceSinglePiS_i:
.text._Z12reduceSinglePiS_i:
[----:B------:R-:W-:Y:S08]  /*0000*/  LDC R1, c[0x0][0x37c] ;  /* 0x0000df00ff017b82 */ /* 0x000ff00000000800 */
[----:B------:R-:W0:Y:S01]  /*0010*/  S2UR UR5, SR_CgaCtaId ;  /* 0x00000000000579c3 */ /* 0x000e220000008800 */
[----:B------:R-:W1:Y:S01]  /*0020*/  S2R R6, SR_TID.X ;  /* 0x0000000000067919 */ /* 0x000e620000002100 */
[----:B------:R-:W-:Y:S01]  /*0030*/  UMOV UR4, 0x400 ;  /* 0x0000040000047882 */ /* 0x000fe20000000000 */
[----:B------:R-:W2:Y:S01]  /*0040*/  LDCU.64 UR6, c[0x0][0x358] ;  /* 0x00006b00ff0677ac */ /* 0x000ea20008000a00 */
[----:B------:R-:W-:Y:S01]  /*0050*/  BSSY.RECONVERGENT B0, `(.L_x_68) ;  /* 0x0000015000007945 */ /* 0x000fe20003800200 */
[----:B------:R-:W-:Y:S01]  /*0060*/  IMAD.MOV.U32 R7, RZ, RZ, RZ ;  /* 0x000000ffff077224 */ /* 0x000fe200078e00ff */
[----:B0-----:R-:W-:Y:S01]  /*0070*/  ULEA UR4, UR5, UR4, 0x18 ;  /* 0x0000000405047291 */ /* 0x001fe2000f8ec0ff */
[----:B------:R-:W0:Y:S05]  /*0080*/  LDCU UR5, c[0x0][0x390] ;  /* 0x00007200ff0577ac */ /* 0x000e2a0008000800 */
[----:B-1----:R-:W-:-:S05]  /*0090*/  LEA R0, R6, UR4, 0x2 ;  /* 0x0000000406007c11 */ /* 0x002fca000f8e10ff */
[----:B------:R1:W-:Y:S01]  /*00a0*/  STS [R0], RZ ;  /* 0x000000ff00007388 */ /* 0x0003e20000000800 */
[----:B0-----:R-:W-:-:S13]  /*00b0*/  ISETP.GE.AND P0, PT, R6, UR5, PT ;  /* 0x0000000506007c0c */ /* 0x001fda000bf06270 */
[----:B-12---:R-:W-:Y:S05]  /*00c0*/  @P0 BRA `(.L_x_69) ;  /* 0x0000000000340947 */ /* 0x006fea0003800000 */
[----:B------:R-:W0:Y:S01]  /*00d0*/  LDC R8, c[0x0][0x360] ;  /* 0x0000d800ff087b82 */ /* 0x000e220000000800 */
[----:B------:R-:W-:Y:S01]  /*00e0*/  BSSY.RECONVERGENT B1, `(.L_x_70) ;  /* 0x000000a000017945 */ /* 0x000fe20003800200 */
[----:B------:R-:W-:Y:S02]  /*00f0*/  IMAD.MOV.U32 R7, RZ, RZ, RZ ;  /* 0x000000ffff077224 */ /* 0x000fe400078e00ff */
[----:B------:R-:W-:-:S04]  /*0100*/  IMAD.MOV.U32 R9, RZ, RZ, R6 ;  /* 0x000000ffff097224 */ /* 0x000fc800078e0006 */
[----:B------:R-:W1:Y:S03]  /*0110*/  LDC.64 R4, c[0x0][0x380] ;  /* 0x0000e000ff047b82 */ /* 0x000e660000000a00 */
.L_x_71:
[----:B-1----:R-:W-:-:S06]  /*0120*/  IMAD.WIDE R2, R9, 0x4, R4 ;  /* 0x0000000409027825 */ /* 0x002fcc00078e0204 */
[----:B------:R-:W2:Y:S01]  /*0130*/  LDG.E R2, desc[UR6][R2.64] ;  /* 0x0000000602027981 */ /* 0x000ea2000c1e1900 */
[----:B0-----:R-:W-:-:S05]  /*0140*/  IMAD.IADD R9, R8, 0x1, R9 ;  /* 0x0000000108097824 */ /* 0x001fca00078e0209 */
[----:B------:R-:W-:Y:S01]  /*0150*/  ISETP.GE.AND P0, PT, R9, UR5, PT ;  /* 0x0000000509007c0c */ /* 0x000fe2000bf06270 */
[----:B--2---:R-:W-:-:S12]  /*0160*/  IMAD.IADD R7, R2, 0x1, R7 ;  /* 0x0000000102077824 */ /* 0x004fd800078e0207 */
[----:B------:R-:W-:Y:S05]  /*0170*/  @!P0 BRA `(.L_x_71) ;  /* 0xfffffffc00e88947 */ /* 0x000fea000383ffff */
[----:B------:R-:W-:Y:S05]  /*0180*/  BSYNC.RECONVERGENT B1 ;  /* 0x0000000000017941 */ /* 0x000fea0003800200 */
.L_x_70:
[----:B------:R0:W-:Y:S02]  /*0190*/  STS [R0], R7 ;  /* 0x0000000700007388 */ /* 0x0001e40000000800 */
.L_x_69:
[----:B------:R-:W-:Y:S05]  /*01a0*/  BSYNC.RECONVERGENT B0 ;  /* 0x0000000000007941 */ /* 0x000fea0003800200 */
.L_x_68:
[C---:B------:R-:W-:Y:S02]  /*01b0*/  ISETP.GT.U32.AND P0, PT, R6.reuse, 0x1ff, PT ;  /* 0x000001ff0600780c */ /* 0x040fe40003f04070 */
[----:B------:R-:W-:-:S11]  /*01c0*/  ISETP.GT.U32.AND P1, PT, R6, 0xff, PT ;  /* 0x000000ff0600780c */ /* 0x000fd60003f24070 */
[----:B------:R-:W0:Y:S02]  /*01d0*/  @!P0 LDS R2, [R0+0x800] ;  /* 0x0008000000028984 */ /* 0x000e240000000800 */
[----:B0-----:R-:W-:-:S05]  /*01e0*/  @!P0 IMAD.IADD R7, R2, 0x1, R7 ;  /* 0x0000000102078824 */ /* 0x001fca00078e0207 */
[----:B------:R-:W-:Y:S01]  /*01f0*/  @!P0 STS [R0], R7 ;  /* 0x0000000700008388 */ /* 0x000fe20000000800 */
[----:B------:R-:W-:Y:S01]  /*0200*/  BAR.SYNC.DEFER_BLOCKING 0x0 ;  /* 0x0000000000007b1d */ /* 0x000fe20000010000 */
[----:B------:R-:W-:-:S05]  /*0210*/  ISETP.GT.U32.AND P0, PT, R6, 0x7f, PT ;  /* 0x0000007f0600780c */ /* 0x000fca0003f04070 */
[----:B------:R-:W-:Y:S04]  /*0220*/  @!P1 LDS R2, [R0+0x400] ;  /* 0x0004000000029984 */ /* 0x000fe80000000800 */
[----:B------:R-:W0:Y:S02]  /*0230*/  @!P1 LDS R3, [R0] ;  /* 0x0000000000039984 */ /* 0x000e240000000800 */
        /* <DEDUP_REMOVED lines=15> */
[----:B------:R-:W-:-:S05]  /*0330*/  ISETP.NE.AND P1, PT, R6, RZ, PT ;  /* 0x000000ff0600720c */ /* 0x000fca0003f25270 */
[----:B------:R-:W-:Y:S04]  /*0340*/  @!P0 LDS R2, [R0+0x80] ;  /* 0x0000800000028984 */ /* 0x000fe80000000800 */
[----:B------:R-:W0:Y:S02]  /*0350*/  @!P0 LDS R3, [R0] ;  /* 0x0000000000038984 */ /* 0x000e240000000800 */
[----:B0-----:R-:W-:-:S05]  /*0360*/  @!P0 IMAD.IADD R3, R2, 0x1, R3 ;  /* 0x0000000102038824 */ /* 0x001fca00078e0203 */
[----:B------:R0:W-:Y:S01]  /*0370*/  @!P0 STS [R0], R3 ;  /* 0x0000000300008388 */ /* 0x0001e20000000800 */
[----:B------:R-:W-:Y:S06]  /*0380*/  BAR.SYNC.DEFER_BLOCKING 0x0 ;  /* 0x0000000000007b1d */ /* 0x000fec0000010000 */
[----:B------:R-:W-:Y:S05]  /*0390*/  @P1 EXIT ;  /* 0x000000000000194d */ /* 0x000fea0003800000 */
[----:B------:R-:W1:Y:S01]  /*03a0*/  LDS.128 R8, [UR4] ;  /* 0x00000004ff087984 */ /* 0x000e620008000c00 */
[----:B0-----:R-:W0:Y:S03]  /*03b0*/  LDC.64 R2, c[0x0][0x388] ;  /* 0x0000e200ff027b82 */ /* 0x001e260000000a00 */
[----:B------:R-:W2:Y:S04]  /*03c0*/  LDS.128 R24, [UR4+0x10] ;  /* 0x00001004ff187984 */ /* 0x000ea80008000c00 */
[----:B------:R-:W3:Y:S04]  /*03d0*/  LDS.128 R4, [UR4+0x20] ;  /* 0x00002004ff047984 */ /* 0x000ee80008000c00 */
[----:B------:R-:W4:Y:S04]  /*03e0*/  LDS.128 R20, [UR4+0x30] ;  /* 0x00003004ff147984 */ /* 0x000f280008000c00 */
[----:B------:R-:W5:Y:S04]  /*03f0*/  LDS.128 R16, [UR4+0x40] ;  /* 0x00004004ff107984 */ /* 0x000f680008000c00 */
[----:B------:R-:W0:Y:S01]  /*0400*/  LDS.128 R12, [UR4+0x50] ;  /* 0x00005004ff0c7984 */ /* 0x000e220008000c00 */
[----:B-1----:R-:W-:-:S04]  /*0410*/  IADD3 R8, PT, PT, R10, R8, R9 ;  /* 0x000000080a087210 */ /* 0x002fc80007ffe009 */
[----:B--2---:R-:W-:Y:S02]  /*0420*/  IADD3 R24, PT, PT, R24, R8, R11 ;  /* 0x0000000818187210 */ /* 0x004fe40007ffe00b */
[----:B------:R-:W1:Y:S02]  /*0430*/  LDS.128 R8, [UR4+0x60] ;  /* 0x00006004ff087984 */ /* 0x000e640008000c00 */
[----:B------:R-:W-:-:S04]  /*0440*/  IADD3 R24, PT, PT, R26, R24, R25 ;  /* 0x000000181a187210 */ /* 0x000fc80007ffe019 */
[----:B---3--:R-:W-:Y:S02]  /*0450*/  IADD3 R4, PT, PT, R4, R24, R27 ;  /* 0x0000001804047210 */ /* 0x008fe40007ffe01b */
[----:B------:R-:W2:Y:S02]  /*0460*/  LDS.128 R24, [UR4+0x70] ;  /* 0x00007004ff187984 */ /* 0x000ea40008000c00 */
[----:B------:R-:W-:-:S04]  /*0470*/  IADD3 R4, PT, PT, R6, R4, R5 ;  /* 0x0000000406047210 */ /* 0x000fc80007ffe005 */
[----:B----4-:R-:W-:-:S04]  /*0480*/  IADD3 R4, PT, PT, R20, R4, R7 ;  /* 0x0000000414047210 */ /* 0x010fc80007ffe007 */
[----:B------:R-:W-:-:S04]  /*0490*/  IADD3 R4, PT, PT, R22, R4, R21 ;  /* 0x0000000416047210 */ /* 0x000fc80007ffe015 */
[----:B-----5:R-:W-:-:S04]  /*04a0*/  IADD3 R4, PT, PT, R16, R4, R23 ;  /* 0x0000000410047210 */ /* 0x020fc80007ffe017 */
[----:B------:R-:W-:-:S04]  /*04b0*/  IADD3 R4, PT, PT, R18, R4, R17 ;  /* 0x0000000412047210 */ /* 0x000fc80007ffe011 */
[----:B0-----:R-:W-:-:S04]  /*04c0*/  IADD3 R4, PT, PT, R12, R4, R19 ;  /* 0x000000040c047210 */ /* 0x001fc80007ffe013 */
[----:B------:R-:W-:-:S04]  /*04d0*/  IADD3 R4, PT, PT, R14, R4, R13 ;  /* 0x000000040e047210 */ /* 0x000fc80007ffe00d */
[----:B-1----:R-:W-:-:S04]  /*04e0*/  IADD3 R4, PT, PT, R8, R4, R15 ;  /* 0x0000000408047210 */ /* 0x002fc80007ffe00f */
[----:B------:R-:W-:-:S04]  /*04f0*/  IADD3 R4, PT, PT, R10, R4, R9 ;  /* 0x000000040a047210 */ /* 0x000fc80007ffe009 */
[----:B--2---:R-:W-:-:S04]  /*0500*/  IADD3 R4, PT, PT, R24, R4, R11 ;  /* 0x0000000418047210 */ /* 0x004fc80007ffe00b */
[----:B------:R-:W-:-:S05]  /*0510*/  IADD3 R4, PT, PT, R26, R4, R25 ;  /* 0x000000041a047210 */ /* 0x000fca0007ffe019 */
[----:B------:R-:W-:-:S05]  /*0520*/  IMAD.IADD R27, R27, 0x1, R4 ;  /* 0x000000011b1b7824 */ /* 0x000fca00078e0204 */
[----:B------:R-:W-:Y:S01]  /*0530*/  STG.E desc[UR6][R2.64], R27 ;  /* 0x0000001b02007986 */ /* 0x000fe2000c101906 */
[----:B------:R-:W-:Y:S05]  /*0540*/  EXIT ;  /* 0x000000000000794d */ /* 0x000fea0003800000 */
.L_x_72:
        /* <DEDUP_REMOVED lines=11> */
.L_x_142:


//--------------------- .text._Z7doCheckPfS_S_Pii --------------------------
	.section	.text._Z7doCheckPfS_S_Pii,"ax",@progbits
	.align	128
        .global         _Z7doCheckPfS_S_Pii
        .type           _Z7doCheckPfS_S_Pii,@function
        .size           _Z7doCheckPfS_S_Pii,(.L_x_143 - _Z7doCheckPfS_S_Pii)
        .other          _Z7doCheckPfS_S_Pii,@"STO_CUDA_ENTRY STV_DEFAULT"
_Z7doCheckPfS_S_Pii:
.text._Z7doCheckPfS_S_Pii:
[----:B------:R-:W-:Y:S01]  /*0000*/  LDC R1, c[0x0][0x37c] ;  /* 0x0000df00ff017b82 */ /* 0x000fe20000000800 */
[----:B------:R-:W0:Y:S07]  /*0010*/  LDCU UR5, c[0x0][0x360] ;  /* 0x00006c00ff0577ac */ /* 0x000e2e0008000800 */
[----:B------:R-:W1:Y:S01]  /*0020*/  LDC R13, c[0x0][0x3a0] ;  /* 0x0000e800ff0d7b82 */ /* 0x000e620000000800 */
[----:B------:R-:W2:Y:S07]  /*0030*/  LDCU.64 UR8, c[0x0][0x358] ;  /* 0x00006b00ff0877ac */ /* 0x000eae0008000a00 */
[----:B------:R-:W1:Y:S01]  /*0040*/  S2UR UR4, SR_CTAID.X ;  /* 0x00000000000479c3 */ /* 0x000e620000002500 */
[----:B0-----:R-:W0:Y:S01]  /*0050*/  I2F.U32.RP R0, UR5 ;  /* 0x0000000500007d06 */ /* 0x001e220008209000 */
[----:B------:R-:W-:-:S07]  /*0060*/  ISETP.NE.U32.AND P2, PT, RZ, UR5, PT ;  /* 0x00000005ff007c0c */ /* 0x000fce000bf45070 */
[----:B0-----:R-:W0:Y:S01]  /*0070*/  MUFU.RCP R0, R0 ;  /* 0x0000000000007308 */ /* 0x001e220000001000 */
[----:B-1----:R-:W-:Y:S02]  /*0080*/  IMAD R15, R13, UR4, RZ ;  /* 0x000000040d0f7c24 */ /* 0x002fe4000f8e02ff */
[----:B0-----:R-:W-:-:S05]  /*0090*/  VIADD R2, R0, 0xffffffe ;  /* 0x0ffffffe00027836 */ /* 0x001fca0000000000 */
[----:B------:R0:W1:Y:S02]  /*00a0*/  F2I.FTZ.U32.TRUNC.NTZ R3, R2 ;  /* 0x0000000200037305 */ /* 0x000064000021f000 */
[----:B0-----:R-:W-:Y:S02]  /*00b0*/  IMAD.MOV.U32 R2, RZ, RZ, RZ ;  /* 0x000000ffff027224 */ /* 0x001fe400078e00ff */
[----:B-1----:R-:W-:-:S04]  /*00c0*/  IMAD.MOV R5, RZ, RZ, -R3 ;  /* 0x000000ffff057224 */ /* 0x002fc800078e0a03 */
[----:B------:R-:W-:-:S04]  /*00d0*/  IMAD R5, R5, UR5, RZ ;  /* 0x0000000505057c24 */ /* 0x000fc8000f8e02ff */
[----:B------:R-:W-:Y:S02]  /*00e0*/  IMAD.HI.U32 R12, R3, R5, R2 ;  /* 0x00000005030c7227 */ /* 0x000fe400078e0002 */
[----:B------:R-:W0:Y:S04]  /*00f0*/  S2R R3, SR_TID.X ;  /* 0x0000000000037919 */ /* 0x000e280000002100 */
[----:B------:R-:W-:-:S05]  /*0100*/  IMAD.HI.U32 R12, R12, R13, RZ ;  /* 0x0000000d0c0c7227 */ /* 0x000fca00078e00ff */
[----:B------:R-:W-:-:S05]  /*0110*/  IADD3 R4, PT, PT, -R12, RZ, RZ ;  /* 0x000000ff0c047210 */ /* 0x000fca0007ffe1ff */
[----:B------:R-:W-:-:S05]  /*0120*/  IMAD R0, R4, UR5, R13 ;  /* 0x0000000504007c24 */ /* 0x000fca000f8e020d */
[----:B------:R-:W-:-:S13]  /*0130*/  ISETP.GE.U32.AND P0, PT, R0, UR5, PT ;  /* 0x0000000500007c0c */ /* 0x000fda000bf06070 */
[----:B------:R-:W-:Y:S02]  /*0140*/  @P0 VIADD R0, R0, -UR5 ;  /* 0x8000000500000c36 */ /* 0x000fe40008000000 */
[----:B------:R-:W-:-:S03]  /*0150*/  @P0 VIADD R12, R12, 0x1 ;  /* 0x000000010c0c0836 */ /* 0x000fc60000000000 */
[----:B------:R-:W-:-:S13]  /*0160*/  ISETP.GE.U32.AND P1, PT, R0, UR5, PT ;  /* 0x0000000500007c0c */ /* 0x000fda000bf26070 */
[----:B------:R-:W-:Y:S01]  /*0170*/  @P1 VIADD R12, R12, 0x1 ;  /* 0x000000010c0c1836 */ /* 0x000fe20000000000 */
[----:B------:R-:W-:-:S04]  /*0180*/  @!P2 LOP3.LUT R12, RZ, UR5, RZ, 0x33, !PT ;  /* 0x00000005ff0cac12 */ /* 0x000fc8000f8e33ff */
[C---:B------:R-:W-:Y:S01]  /*0190*/  ISETP.GE.AND P1, PT, R12.reuse, 0x1, PT ;  /* 0x000000010c00780c */ /* 0x040fe20003f26270 */
[----:B0-----:R-:W-:-:S05]  /*01a0*/  IMAD R4, R12, R3, RZ ;  /* 0x000000030c047224 */ /* 0x001fca00078e02ff */
[----:B------:R-:W-:Y:S02]  /*01b0*/  IADD3 R5, P0, PT, R15, R4, RZ ;  /* 0x000000040f057210 */ /* 0x000fe40007f1e0ff */
[----:B------:R-:W-:-:S04]  /*01c0*/  SHF.R.S32.HI R0, RZ, 0x1f, R4 ;  /* 0x0000001fff007819 */ /* 0x000fc80000011404 */
[----:B------:R-:W-:Y:S01]  /*01d0*/  LEA.HI.X.SX32 R0, R15, R0, 0x1, P0 ;  /* 0x000000000f007211 */ /* 0x000fe200000f0eff */
[----:B--2---:R-:W-:Y:S06]  /*01e0*/  @!P1 BRA `(.L_x_73) ;  /* 0x0000000800009947 */ /* 0x004fec0003800000 */
[C---:B------:R-:W-:Y:S01]  /*01f0*/  ISETP.GE.U32.AND P0, PT, R12.reuse, 0x4, PT ;  /* 0x000000040c00780c */ /* 0x040fe20003f06070 */
[----:B------:R-:W-:Y:S01]  /*0200*/  HFMA2 R17, -RZ, RZ, 0, 0 ;  /* 0x00000000ff117431 */ /* 0x000fe200000001ff */
[----:B------:R-:W-:-:S11]  /*0210*/  LOP3.LUT R14, R12, 0x3, RZ, 0xc0, !PT ;  /* 0x000000030c0e7812 */ /* 0x000fd600078ec0ff */
[----:B------:R-:W-:Y:S05]  /*0220*/  @!P0 BRA `(.L_x_74) ;  /* 0x0000000400a88947 */ /* 0x000fea0003800000 */
[----:B------:R-:W0:Y:S01]  /*0230*/  S2UR UR5, SR_CgaCtaId ;  /* 0x00000000000579c3 */ /* 0x000e220000008800 */
[----:B------:R-:W1:Y:S01]  /*0240*/  LDCU.64 UR6, c[0x0][0x380] ;  /* 0x00007000ff0677ac */ /* 0x000e620008000a00 */
[----:B------:R-:W-:Y:S02]  /*0250*/  LOP3.LUT R17, R12, 0x7ffffffc, RZ, 0xc0, !PT ;  /* 0x7ffffffc0c117812 */ /* 0x000fe400078ec0ff */
[----:B------:R-:W-:Y:S01]  /*0260*/  IADD3 R19, PT, PT, R15, R4, RZ ;  /* 0x000000040f137210 */ /* 0x000fe20007ffe0ff */
[----:B------:R-:W-:Y:S02]  /*0270*/  UMOV UR4, 0x400 ;  /* 0x0000040000047882 */ /* 0x000fe40000000000 */
[----:B------:R-:W-:-:S05]  /*0280*/  IMAD.MOV R18, RZ, RZ, -R17 ;  /* 0x000000ffff127224 */ /* 0x000fca00078e0a11 */
[----:B------:R-:W-:Y:S01]  /*0290*/  ISETP.GE.AND P0, PT, R18, RZ, PT ;  /* 0x000000ff1200720c */ /* 0x000fe20003f06270 */
[----:B-1----:R-:W-:Y:S02]  /*02a0*/  UIADD3 UR6, UP0, UPT, UR6, 0x8, URZ ;  /* 0x0000000806067890 */ /* 0x002fe4000ff1e0ff */
[----:B0-----:R-:W-:-:S04]  /*02b0*/  ULEA UR4, UR5, UR4, 0x18 ;  /* 0x0000000405047291 */ /* 0x001fc8000f8ec0ff */
[----:B------:R-:W-:Y:S01]  /*02c0*/  IMAD.U32 R2, RZ, RZ, UR6 ;  /* 0x00000006ff027e24 */ /* 0x000fe2000f8e00ff */
[----:B------:R-:W-:Y:S01]  /*02d0*/  UIADD3.X UR5, UPT, UPT, URZ, UR7, URZ, UP0, !UPT ;  /* 0x00000007ff057290 */ /* 0x000fe200087fe4ff */
[----:B------:R-:W-:-:S05]  /*02e0*/  LEA R16, R4, UR4, 0x2 ;  /* 0x0000000404107c11 */ /* 0x000fca000f8e10ff */
[----:B------:R-:W-:Y:S02]  /*02f0*/  IMAD.U32 R3, RZ, RZ, UR5 ;  /* 0x00000005ff037e24 */ /* 0x000fe4000f8e00ff */
[----:B------:R-:W-:Y:S01]  /*0300*/  VIADD R16, R16, 0x8 ;  /* 0x0000000810107836 */ /* 0x000fe20000000000 */
[----:B------:R-:W-:Y:S06]  /*0310*/  @P0 BRA `(.L_x_75) ;  /* 0x0000000400340947 */ /* 0x000fec0003800000 */
[----:B------:R-:W-:Y:S01]  /*0320*/  IMAD.MOV R6, RZ, RZ, -R18 ;  /* 0x000000ffff067224 */ /* 0x000fe200078e0a12 */
[----:B------:R-:W-:-:S04]  /*0330*/  PLOP3.LUT P0, PT, PT, PT, PT, 0x80, 0x8 ;  /* 0x000000000008781c */ /* 0x000fc80003f0f070 */
[----:B------:R-:W-:-:S13]  /*0340*/  ISETP.GT.AND P2, PT, R6, 0xc, PT ;  /* 0x0000000c0600780c */ /* 0x000fda0003f44270 */
[----:B------:R-:W-:Y:S05]  /*0350*/  @!P2 BRA `(.L_x_76) ;  /* 0x0000000000b4a947 */ /* 0x000fea0003800000 */
[----:B------:R-:W-:-:S13]  /*0360*/  PLOP3.LUT P0, PT, PT, PT, PT, 0x8, 0x80 ;  /* 0x000000000080781c */ /* 0x000fda0003f0e170 */
.L_x_77:
[----:B------:R-:W-:-:S05]  /*0370*/  IMAD.WIDE R10, R19, 0x4, R2 ;  /* 0x00000004130a7825 */ /* 0x000fca00078e0202 */
[----:B------:R-:W2:Y:S04]  /*0380*/  LDG.E R29, desc[UR8][R10.64+-0x8] ;  /* 0xfffff8080a1d7981 */ /* 0x000ea8000c1e1900 */
[----:B------:R-:W3:Y:S01]  /*0390*/  LDG.E R21, desc[UR8][R10.64] ;  /* 0x000000080a157981 */ /* 0x000ee2000c1e1900 */
[C---:B------:R-:W-:Y:S01]  /*03a0*/  IADD3 R9, PT, PT, R19.reuse, 0x8, RZ ;  /* 0x0000000813097810 */ /* 0x040fe20007ffe0ff */
[----:B------:R-:W-:Y:S02]  /*03b0*/  VIADD R7, R19, 0x4 ;  /* 0x0000000413077836 */ /* 0x000fe40000000000 */
[----:B------:R-:W4:Y:S04]  /*03c0*/  LDG.E R20, desc[UR8][R10.64+-0x4] ;  /* 0xfffffc080a147981 */ /* 0x000f28000c1e1900 */
[----:B------:R0:W5:Y:S01]  /*03d0*/  LDG.E R22, desc[UR8][R10.64+0x4] ;  /* 0x000004080a167981 */ /* 0x000162000c1e1900 */
[----:B------:R-:W-:-:S04]  /*03e0*/  IMAD.WIDE R6, R7, 0x4, R2 ;  /* 0x0000000407067825 */ /* 0x000fc800078e0202 */
[--C-:B------:R-:W-:Y:S01]  /*03f0*/  IMAD.WIDE R8, R9, 0x4, R2.reuse ;  /* 0x0000000409087825 */ /* 0x100fe200078e0202 */
[----:B------:R-:W5:Y:S03]  /*0400*/  LDG.E R23, desc[UR8][R6.64+-0x8] ;  /* 0xfffff80806177981 */ /* 0x000f66000c1e1900 */
[----:B0-----:R-:W-:Y:S01]  /*0410*/  VIADD R11, R19, 0xc ;  /* 0x0000000c130b7836 */ /* 0x001fe20000000000 */
[----:B------:R-:W5:Y:S03]  /*0420*/  LDG.E R25, desc[UR8][R6.64+-0x4] ;  /* 0xfffffc0806197981 */ /* 0x000f66000c1e1900 */
[----:B------:R-:W-:Y:S01]  /*0430*/  IMAD.WIDE R10, R11, 0x4, R2 ;  /* 0x000000040b0a7825 */ /* 0x000fe200078e0202 */
        /* <DEDUP_REMOVED lines=8> */
[----:B--2---:R0:W-:Y:S04]  /*04c0*/  STS [R16+-0x8], R29 ;  /* 0xfffff81d10007388 */ /* 0x0041e80000000800 */
[----:B---3--:R1:W-:Y:S04]  /*04d0*/  STS [R16], R21 ;  /* 0x0000001510007388 */ /* 0x0083e80000000800 */
[----:B0-----:R-:W2:Y:S04]  /*04e0*/  LDG.E R29, desc[UR8][R10.64] ;  /* 0x000000080a1d7981 */ /* 0x001ea8000c1e1900 */
[----:B-1----:R-:W3:Y:S01]  /*04f0*/  LDG.E R21, desc[UR8][R10.64+-0x4] ;  /* 0xfffffc080a157981 */ /* 0x002ee2000c1e1900 */
[----:B------:R-:W-:-:S05]  /*0500*/  VIADD R18, R18, 0x10 ;  /* 0x0000001012127836 */ /* 0x000fca0000000000 */
[----:B------:R-:W-:Y:S01]  /*0510*/  ISETP.GE.AND P2, PT, R18, -0xc, PT ;  /* 0xfffffff41200780c */ /* 0x000fe20003f46270 */
[----:B----4-:R-:W-:Y:S01]  /*0520*/  STS [R16+-0x4], R20 ;  /* 0xfffffc1410007388 */ /* 0x010fe20000000800 */
[----:B------:R-:W-:-:S03]  /*0530*/  IADD3 R19, PT, PT, R19, 0x10, RZ ;  /* 0x0000001013137810 */ /* 0x000fc60007ffe0ff */
[----:B-----5:R-:W-:Y:S04]  /*0540*/  STS [R16+0x4], R22 ;  /* 0x0000041610007388 */ /* 0x020fe80000000800 */
[----:B------:R-:W-:Y:S04]  /*0550*/  STS [R16+0x8], R23 ;  /* 0x0000081710007388 */ /* 0x000fe80000000800 */
        /* <DEDUP_REMOVED lines=9> */
[----:B--2---:R-:W-:Y:S04]  /*05f0*/  STS [R16+0x30], R29 ;  /* 0x0000301d10007388 */ /* 0x004fe80000000800 */
[----:B---3--:R0:W-:Y:S02]  /*0600*/  STS [R16+0x2c], R21 ;  /* 0x00002c1510007388 */ /* 0x0081e40000000800 */
[----:B0-----:R-:W-:Y:S01]  /*0610*/  VIADD R16, R16, 0x40 ;  /* 0x0000004010107836 */ /* 0x001fe20000000000 */
[----:B------:R-:W-:Y:S06]  /*0620*/  @!P2 BRA `(.L_x_77) ;  /* 0xfffffffc0050a947 */ /* 0x000fec000383ffff */
.L_x_76:
[----:B------:R-:W-:-:S05]  /*0630*/  IMAD.MOV R6, RZ, RZ, -R18 ;  /* 0x000000ffff067224 */ /* 0x000fca00078e0a12 */
[----:B------:R-:W-:-:S13]  /*0640*/  ISETP.GT.AND P2, PT, R6, 0x4, PT ;  /* 0x000000040600780c */ /* 0x000fda0003f44270 */
[----:B------:R-:W-:Y:S05]  /*0650*/  @!P2 BRA `(.L_x_78) ;  /* 0x00000000005ca947 */ /* 0x000fea0003800000 */
[C---:B------:R-:W-:Y:S01]  /*0660*/  IADD3 R7, PT, PT, R19.reuse, 0x4, RZ ;  /* 0x0000000413077810 */ /* 0x040fe20007ffe0ff */
[----:B------:R-:W-:-:S04]  /*0670*/  IMAD.WIDE R8, R19, 0x4, R2 ;  /* 0x0000000413087825 */ /* 0x000fc800078e0202 */
[----:B------:R-:W-:Y:S01]  /*0680*/  IMAD.WIDE R6, R7, 0x4, R2 ;  /* 0x0000000407067825 */ /* 0x000fe200078e0202 */
[----:B------:R-:W2:Y:S04]  /*0690*/  LDG.E R11, desc[UR8][R8.64+-0x8] ;  /* 0xfffff808080b7981 */ /* 0x000ea8000c1e1900 */
[----:B------:R-:W3:Y:S04]  /*06a0*/  LDG.E R21, desc[UR8][R8.64+-0x4] ;  /* 0xfffffc0808157981 */ /* 0x000ee8000c1e1900 */
[----:B------:R-:W4:Y:S04]  /*06b0*/  LDG.E R23, desc[UR8][R8.64] ;  /* 0x0000000808177981 */ /* 0x000f28000c1e1900 */
[----:B------:R-:W5:Y:S04]  /*06c0*/  LDG.E R25, desc[UR8][R8.64+0x4] ;  /* 0x0000040808197981 */ /* 0x000f68000c1e1900 */
[----:B------:R-:W5:Y:S04]  /*06d0*/  LDG.E R27, desc[UR8][R6.64+-0x8] ;  /* 0xfffff808061b7981 */ /* 0x000f68000c1e1900 */
[----:B------:R-:W5:Y:S04]  /*06e0*/  LDG.E R29, desc[UR8][R6.64+-0x4] ;  /* 0xfffffc08061d7981 */ /* 0x000f68000c1e1900 */
[----:B------:R-:W5:Y:S04]  /*06f0*/  LDG.E R10, desc[UR8][R6.64] ;  /* 0x00000008060a7981 */ /* 0x000f68000c1e1900 */
[----:B------:R-:W5:Y:S01]  /*0700*/  LDG.E R20, desc[UR8][R6.64+0x4] ;  /* 0x0000040806147981 */ /* 0x000f62000c1e1900 */
[----:B------:R-:W-:Y:S01]  /*0710*/  PLOP3.LUT P0, PT, PT, PT, PT, 0x8, 0x80 ;  /* 0x000000000080781c */ /* 0x000fe20003f0e170 */
[----:B------:R-:W-:-:S02]  /*0720*/  VIADD R18, R18, 0x8 ;  /* 0x0000000812127836 */ /* 0x000fc40000000000 */
[----:B------:R-:W-:Y:S01]  /*0730*/  VIADD R19, R19, 0x8 ;  /* 0x0000000813137836 */ /* 0x000fe20000000000 */
[----:B--2---:R-:W-:Y:S04]  /*0740*/  STS [R16+-0x8], R11 ;  /* 0xfffff80b10007388 */ /* 0x004fe80000000800 */
[----:B---3--:R-:W-:Y:S04]  /*0750*/  STS [R16+-0x4], R21 ;  /* 0xfffffc1510007388 */ /* 0x008fe80000000800 */
[----:B----4-:R-:W-:Y:S04]  /*0760*/  STS [R16], R23 ;  /* 0x0000001710007388 */ /* 0x010fe80000000800 */
[----:B-----5:R-:W-:Y:S04]  /*0770*/  STS [R16+0x4], R25 ;  /* 0x0000041910007388 */ /* 0x020fe80000000800 */
[----:B------:R-:W-:Y:S04]  /*0780*/  STS [R16+0x8], R27 ;  /* 0x0000081b10007388 */ /* 0x000fe80000000800 */
[----:B------:R-:W-:Y:S04]  /*0790*/  STS [R16+0xc], R29 ;  /* 0x00000c1d10007388 */ /* 0x000fe80000000800 */
[----:B------:R-:W-:Y:S04]  /*07a0*/  STS [R16+0x10], R10 ;  /* 0x0000100a10007388 */ /* 0x000fe80000000800 */
[----:B------:R0:W-:Y:S02]  /*07b0*/  STS [R16+0x14], R20 ;  /* 0x0000141410007388 */ /* 0x0001e40000000800 */
[----:B0-----:R-:W-:-:S07]  /*07c0*/  IADD3 R16, PT, PT, R16, 0x20, RZ ;  /* 0x0000002010107810 */ /* 0x001fce0007ffe0ff */
.L_x_78:
[----:B------:R-:W-:-:S13]  /*07d0*/  ISETP.NE.OR P0, PT, R18, RZ, P0 ;  /* 0x000000ff1200720c */ /* 0x000fda0000705670 */
[----:B------:R-:W-:Y:S05]  /*07e0*/  @!P0 BRA `(.L_x_74) ;  /* 0x0000000000388947 */ /* 0x000fea0003800000 */
.L_x_75:
[----:B------:R-:W-:-:S05]  /*07f0*/  IMAD.WIDE R6, R19, 0x4, R2 ;  /* 0x0000000413067825 */ /* 0x000fca00078e0202 */
[----:B------:R-:W2:Y:S04]  /*0800*/  LDG.E R9, desc[UR8][R6.64+-0x8] ;  /* 0xfffff80806097981 */ /* 0x000ea8000c1e1900 */
[----:B------:R-:W3:Y:S04]  /*0810*/  LDG.E R11, desc[UR8][R6.64+-0x4] ;  /* 0xfffffc08060b7981 */ /* 0x000ee8000c1e1900 */
[----:B------:R-:W4:Y:S04]  /*0820*/  LDG.E R21, desc[UR8][R6.64] ;  /* 0x0000000806157981 */ /* 0x000f28000c1e1900 */
[----:B------:R-:W5:Y:S01]  /*0830*/  LDG.E R23, desc[UR8][R6.64+0x4] ;  /* 0x0000040806177981 */ /* 0x000f62000c1e1900 */
[----:B------:R-:W-:-:S02]  /*0840*/  VIADD R18, R18, 0x4 ;  /* 0x0000000412127836 */ /* 0x000fc40000000000 */
[----:B------:R-:W-:-:S03]  /*0850*/  VIADD R19, R19, 0x4 ;  /* 0x0000000413137836 */ /* 0x000fc60000000000 */
[----:B------:R-:W-:Y:S01]  /*0860*/  ISETP.NE.AND P0, PT, R18, RZ, PT ;  /* 0x000000ff1200720c */ /* 0x000fe20003f05270 */
[----:B--2---:R-:W-:Y:S04]  /*0870*/  STS [R16+-0x8], R9 ;  /* 0xfffff80910007388 */ /* 0x004fe80000000800 */
[----:B---3--:R-:W-:Y:S04]  /*0880*/  STS [R16+-0x4], R11 ;  /* 0xfffffc0b10007388 */ /* 0x008fe80000000800 */
[----:B----4-:R-:W-:Y:S04]  /*0890*/  STS [R16], R21 ;  /* 0x0000001510007388 */ /* 0x010fe80000000800 */
[----:B-----5:R0:W-:Y:S02]  /*08a0*/  STS [R16+0x4], R23 ;  /* 0x0000041710007388 */ /* 0x0201e40000000800 */
[----:B0-----:R-:W-:Y:S01]  /*08b0*/  IADD3 R16, PT, PT, R16, 0x10, RZ ;  /* 0x0000001010107810 */ /* 0x001fe20007ffe0ff */
[----:B------:R-:W-:Y:S06]  /*08c0*/  @P0 BRA `(.L_x_75) ;  /* 0xfffffffc00c80947 */ /* 0x000fec000383ffff */
.L_x_74:
[----:B------:R-:W-:-:S13]  /*08d0*/  ISETP.NE.AND P0, PT, R14, RZ, PT ;  /* 0x000000ff0e00720c */ /* 0x000fda0003f05270 */
[----:B------:R-:W-:Y:S05]  /*08e0*/  @!P0 BRA `(.L_x_73) ;  /* 0x0000000000408947 */ /* 0x000fea0003800000 */
[----:B------:R-:W0:Y:S01]  /*08f0*/  S2UR UR5, SR_CgaCtaId ;  /* 0x00000000000579c3 */ /* 0x000e220000008800 */
[----:B------:R-:W-:Y:S01]  /*0900*/  UMOV UR4, 0x400 ;  /* 0x0000040000047882 */ /* 0x000fe20000000000 */
[----:B------:R-:W-:Y:S02]  /*0910*/  IMAD.IADD R6, R4, 0x1, R17 ;  /* 0x0000000104067824 */ /* 0x000fe400078e0211 */
[----:B------:R-:W-:-:S03]  /*0920*/  IMAD.MOV R14, RZ, RZ, -R14 ;  /* 0x000000ffff0e7224 */ /* 0x000fc600078e0a0e */
[----:B------:R-:W-:Y:S01]  /*0930*/  IADD3 R15, PT, PT, R15, R6, RZ ;  /* 0x000000060f0f7210 */ /* 0x000fe20007ffe0ff */
[----:B------:R-:W1:Y:S01]  /*0940*/  LDC.64 R2, c[0x0][0x380] ;  /* 0x0000e000ff027b82 */ /* 0x000e620000000a00 */
[----:B0-----:R-:W-:-:S06]  /*0950*/  ULEA UR4, UR5, UR4, 0x18 ;  /* 0x0000000405047291 */ /* 0x001fcc000f8ec0ff */
[----:B------:R-:W-:-:S07]  /*0960*/  LEA R8, R6, UR4, 0x2 ;  /* 0x0000000406087c11 */ /* 0x000fce000f8e10ff */
.L_x_79:
[----:B-1----:R-:W-:-:S06]  /*0970*/  IMAD.WIDE R6, R15, 0x4, R2 ;  /* 0x000000040f067825 */ /* 0x002fcc00078e0202 */
[----:B------:R-:W2:Y:S01]  /*0980*/  LDG.E R7, desc[UR8][R6.64] ;  /* 0x0000000806077981 */ /* 0x000ea2000c1e1900 */
[----:B------:R-:W-:Y:S02]  /*0990*/  VIADD R14, R14, 0x1 ;  /* 0x000000010e0e7836 */ /* 0x000fe40000000000 */
[----:B------:R-:W-:-:S03]  /*09a0*/  VIADD R15, R15, 0x1 ;  /* 0x000000010f0f7836 */ /* 0x000fc60000000000 */
[----:B------:R-:W-:Y:S01]  /*09b0*/  ISETP.NE.AND P0, PT, R14, RZ, PT ;  /* 0x000000ff0e00720c */ /* 0x000fe20003f05270 */
[----:B--2---:R0:W-:Y:S02]  /*09c0*/  STS [R8], R7 ;  /* 0x0000000708007388 */ /* 0x0041e40000000800 */
[----:B0-----:R-:W-:-:S10]  /*09d0*/  IADD3 R8, PT, PT, R8, 0x4, RZ ;  /* 0x0000000408087810 */ /* 0x001fd40007ffe0ff */
[----:B------:R-:W-:Y:S05]  /*09e0*/  @P0 BRA `(.L_x_79) ;  /* 0xfffffffc00e00947 */ /* 0x000fea000383ffff */
.L_x_73:
[----:B------:R-:W-:Y:S06]  /*09f0*/  BAR.SYNC.DEFER_BLOCKING 0x0 ;  /* 0x0000000000007b1d */ /* 0x000fec0000010000 */
[----:B------:R-:W-:Y:S05]  /*0a00*/  @!P1 EXIT ;  /* 0x000000000000994d */ /* 0x000fea0003800000 */
[C---:B------:R-:W-:Y:S01]  /*0a10*/  ISETP.GE.U32.AND P0, PT, R12.reuse, 0x4, PT ;  /* 0x000000040c00780c */ /* 0x040fe20003f06070 */
[----:B------:R-:W-:Y:S01]  /*0a20*/  IMAD.MOV.U32 R14, RZ, RZ, RZ ;  /* 0x000000ffff0e7224 */ /* 0x000fe200078e00ff */
[----:B------:R-:W-:-:S11]  /*0a30*/  LOP3.LUT R15, R12, 0x3, RZ, 0xc0, !PT ;  /* 0x000000030c0f7812 */ /* 0x000fd600078ec0ff */
[----:B------:R-:W-:Y:S05]  /*0a40*/  @!P0 BRA `(.L_x_80) ;  /* 0x0000000800008947 */ /* 0x000fea0003800000 */
[----:B------:R-:W0:Y:S01]  /*0a50*/  S2UR UR5, SR_CgaCtaId ;  /* 0x00000000000579c3 */ /* 0x000e220000008800 */
[----:B------:R-:W1:Y:S01]  /*0a60*/  LDCU.64 UR10, c[0x0][0x380] ;  /* 0x00007000ff0a77ac */ /* 0x000e620008000a00 */
[----:B------:R-:W-:Y:S01]  /*0a70*/  IMAD.SHL.U32 R17, R5, 0x4, RZ ;  /* 0x0000000405117824 */ /* 0x000fe200078e00ff */
[----:B------:R-:W-:Y:S01]  /*0a80*/  LOP3.LUT R14, R12, 0x7ffffffc, RZ, 0xc0, !PT ;  /* 0x7ffffffc0c0e7812 */ /* 0x000fe200078ec0ff */
[----:B------:R-:W-:Y:S01]  /*0a90*/  IMAD.WIDE R2, R13, 0x4, RZ ;  /* 0x000000040d027825 */ /* 0x000fe200078e02ff */
[----:B------:R-:W2:Y:S01]  /*0aa0*/  LDCU.128 UR12, c[0x0][0x390] ;  /* 0x00007200ff0c77ac */ /* 0x000ea20008000c00 */
[----:B------:R-:W-:Y:S02]  /*0ab0*/  SHF.L.U64.HI R13, R5, 0x2, R0 ;  /* 0x00000002050d7819 */ /* 0x000fe40000010200 */
[----:B------:R-:W-:Y:S01]  /*0ac0*/  IADD3 R7, P0, PT, R17, 0x8, RZ ;  /* 0x0000000811077810 */ /* 0x000fe20007f1e0ff */
[----:B------:R-:W3:Y:S01]  /*0ad0*/  LDCU UR6, c[0x0][0x3a0] ;  /* 0x00007400ff0677ac */ /* 0x000ee20008000800 */
[----:B------:R-:W-:-:S02]  /*0ae0*/  IMAD.MOV R22, RZ, RZ, -R14 ;  /* 0x000000ffff167224 */ /* 0x000fc400078e0a0e */
[----:B------:R-:W-:Y:S01]  /*0af0*/  IADD3.X R9, PT, PT, RZ, R13, RZ, P0, !PT ;  /* 0x0000000dff097210 */ /* 0x000fe200007fe4ff */
[----:B------:R-:W-:Y:S01]  /*0b00*/  UMOV UR4, 0x400 ;  /* 0x0000040000047882 */ /* 0x000fe20000000000 */
[--C-:B-1----:R-:W-:Y:S02]  /*0b10*/  IADD3 R10, P0, P3, R7, UR10, -R2.reuse ;  /* 0x0000000a070a7c10 */ /* 0x102fe4000fb1e802 */
[----:B------:R-:W-:Y:S02]  /*0b20*/  IADD3 R18, P1, P2, R17, UR10, R2 ;  /* 0x0000000a11127c10 */ /* 0x000fe4000fa3e002 */
[--C-:B------:R-:W-:Y:S01]  /*0b30*/  IADD3.X R11, PT, PT, R9, UR11, ~R3.reuse, P0, P3 ;  /* 0x0000000b090b7c10 */ /* 0x100fe200087e6c03 */
[----:B0-----:R-:W-:Y:S01]  /*0b40*/  ULEA UR4, UR5, UR4, 0x18 ;  /* 0x0000000405047291 */ /* 0x001fe2000f8ec0ff */
[----:B--2---:R-:W-:Y:S02]  /*0b50*/  IADD3 R6, P0, PT, R7, UR12, RZ ;  /* 0x0000000c07067c10 */ /* 0x004fe4000ff1e0ff */
[----:B------:R-:W-:Y:S01]  /*0b60*/  IADD3.X R21, PT, PT, R13, UR11, R3, P1, P2 ;  /* 0x0000000b0d157c10 */ /* 0x000fe20008fe4403 */
[----:B---3--:R-:W-:Y:S01]  /*0b70*/  IMAD.U32 R19, RZ, RZ, UR6 ;  /* 0x00000006ff137e24 */ /* 0x008fe2000f8e00ff */
[----:B------:R-:W-:-:S02]  /*0b80*/  IADD3 R8, P1, PT, R7, UR14, RZ ;  /* 0x0000000e07087c10 */ /* 0x000fc4000ff3e0ff */
[----:B------:R-:W-:Y:S02]  /*0b90*/  IADD3.X R7, PT, PT, R9, UR13, RZ, P0, !PT ;  /* 0x0000000d09077c10 */ /* 0x000fe400087fe4ff */
[----:B------:R-:W-:Y:S02]  /*0ba0*/  LEA R20, R4, UR4, 0x2 ;  /* 0x0000000404147c11 */ /* 0x000fe4000f8e10ff */
[----:B------:R-:W-:Y:S02]  /*0bb0*/  IADD3 R2, P2, PT, R17, UR10, RZ ;  /* 0x0000000a11027c10 */ /* 0x000fe4000ff5e0ff */
[----:B------:R-:W-:Y:S01]  /*0bc0*/  IADD3 R18, P0, PT, R18, 0xc, RZ ;  /* 0x0000000c12127810 */ /* 0x000fe20007f1e0ff */
[----:B------:R-:W-:Y:S01]  /*0bd0*/  VIADD R20, R20, 0x8 ;  /* 0x0000000814147836 */ /* 0x000fe20000000000 */
[----:B------:R-:W-:Y:S02]  /*0be0*/  IADD3.X R9, PT, PT, R9, UR15, RZ, P1, !PT ;  /* 0x0000000f09097c10 */ /* 0x000fe40008ffe4ff */
[----:B------:R-:W-:-:S02]  /*0bf0*/  IADD3.X R3, PT, PT, R13, UR11, RZ, P2, !PT ;  /* 0x0000000b0d037c10 */ /* 0x000fc400097fe4ff */
[----:B------:R-:W-:-:S07]  /*0c00*/  IADD3.X R21, PT, PT, RZ, R21, RZ, P0, !PT ;  /* 0x00000015ff157210 */ /* 0x000fce00007fe4ff */
.L_x_89:
[----:B------:R-:W2:Y:S01]  /*0c10*/  LDG.E R12, desc[UR8][R6.64+-0x8] ;  /* 0xfffff808060c7981 */ /* 0x000ea2000c1e1900 */
[----:B------:R-:W-:Y:S01]  /*0c20*/  BSSY.RECONVERGENT B0, `(.L_x_81) ;  /* 0x0000014000007945 */ /* 0x000fe20003800200 */
[----:B--2---:R-:W-:-:S13]  /*0c30*/  FSETP.NEU.AND P0, PT, R12, 1, PT ;  /* 0x3f8000000c00780b */ /* 0x004fda0003f0d000 */
[----:B------:R-:W-:Y:S05]  /*0c40*/  @!P0 BRA `(.L_x_82) ;  /* 0x0000000000448947 */ /* 0x000fea0003800000 */
[----:B------:R-:W-:Y:S01]  /*0c50*/  IMAD.WIDE R12, R19, 0x4, R2 ;  /* 0x00000004130c7825 */ /* 0x000fe200078e0202 */
[----:B------:R-:W2:Y:S04]  /*0c60*/  LDG.E R26, desc[UR8][R10.64+-0x8] ;  /* 0xfffff8080a1a7981 */ /* 0x000ea8000c1e1900 */
[----:B------:R-:W-:Y:S04]  /*0c70*/  LDS R17, [R20+-0xc] ;  /* 0xfffff40014117984 */ /* 0x000fe80000000800 */
[----:B------:R-:W3:Y:S01]  /*0c80*/  LDG.E R12, desc[UR8][R12.64] ;  /* 0x000000080c0c7981 */ /* 0x000ee2000c1e1900 */
[----:B------:R-:W-:Y:S01]  /*0c90*/  UMOV UR4, 0x9999999a ;  /* 0x9999999a00047882 */ /* 0x000fe20000000000 */
[----:B------:R-:W-:-:S02]  /*0ca0*/  UMOV UR5, 0x3fb99999 ;  /* 0x3fb9999900057882 */ /* 0x000fc40000000000 */
[----:B------:R-:W0:Y:S04]  /*0cb0*/  LDS R24, [R20+-0x4] ;  /* 0xfffffc0014187984 */ /* 0x000e280000000800 */
[----:B------:R-:W1:Y:S01]  /*0cc0*/  LDS R16, [R20+-0x8] ;  /* 0xfffff80014107984 */ /* 0x000e620000000800 */
[----:B0-----:R-:W-:-:S04]  /*0cd0*/  FADD R17, R17, R24 ;  /* 0x0000001811117221 */ /* 0x001fc80000000000 */
[----:B--2---:R-:W-:-:S04]  /*0ce0*/  FADD R17, R17, R26 ;  /* 0x0000001a11117221 */ /* 0x004fc80000000000 */
[----:B---3--:R-:W-:-:S04]  /*0cf0*/  FADD R17, R17, R12 ;  /* 0x0000000c11117221 */ /* 0x008fc80000000000 */
[----:B-1----:R-:W-:-:S06]  /*0d00*/  FFMA R16, R17, -0.25, R16 ;  /* 0xbe80000011107823 */ /* 0x002fcc0000000010 */
[----:B------:R-:W0:Y:S02]  /*0d10*/  F2F.F64.F32 R16, |R16| ;  /* 0x4000001000107310 */ /* 0x000e240000201800 */
[----:B0-----:R-:W-:-:S14]  /*0d20*/  DSETP.GT.AND P0, PT, R16, UR4, PT ;  /* 0x0000000410007e2a */ /* 0x001fdc000bf04000 */
[----:B------:R-:W-:-:S05]  /*0d30*/  @P0 IMAD.MOV.U32 R13, RZ, RZ, 0x1 ;  /* 0x00000001ff0d0424 */ /* 0x000fca00078e00ff */
[----:B------:R0:W-:Y:S04]  /*0d40*/  @P0 STG.E desc[UR8][R8.64+-0x8], R13 ;  /* 0xfffff80d08000986 */ /* 0x0001e8000c101908 */
[----:B------:R0:W-:Y:S02]  /*0d50*/  @!P0 STG.E desc[UR8][R8.64+-0x8], RZ ;  /* 0xfffff8ff08008986 */ /* 0x0001e4000c101908 */
.L_x_82:
[----:B------:R-:W-:Y:S05]  /*0d60*/  BSYNC.RECONVERGENT B0 ;  /* 0x0000000000007941 */ /* 0x000fea0003800200 */
.L_x_81:
[----:B------:R-:W2:Y:S01]  /*0d70*/  LDG.E R12, desc[UR8][R6.64+-0x4] ;  /* 0xfffffc08060c7981 */ /* 0x000ea2000c1e1900 */
[----:B------:R-:W-:Y:S01]  /*0d80*/  BSSY.RECONVERGENT B0, `(.L_x_83) ;  /* 0x0000015000007945 */ /* 0x000fe20003800200 */
[----:B0-----:R-:W-:Y:S01]  /*0d90*/  IMAD.MOV.U32 R13, RZ, RZ, R21 ;  /* 0x000000ffff0d7224 */ /* 0x001fe200078e0015 */
[----:B--2---:R-:W-:Y:S02]  /*0da0*/  FSETP.NEU.AND P0, PT, R12, 1, PT ;  /* 0x3f8000000c00780b */ /* 0x004fe40003f0d000 */
[----:B------:R-:W-:-:S11]  /*0db0*/  MOV R12, R18 ;  /* 0x00000012000c7202 */ /* 0x000fd60000000f00 */
[----:B------:R-:W-:Y:S05]  /*0dc0*/  @!P0 BRA `(.L_x_84) ;  /* 0x0000000000408947 */ /* 0x000fea0003800000 */
[----:B------:R-:W2:Y:S04]  /*0dd0*/  LDG.E R17, desc[UR8][R10.64+-0x4] ;  /* 0xfffffc080a117981 */ /* 0x000ea8000c1e1900 */
[----:B------:R-:W3:Y:S01]  /*0de0*/  LDG.E R21, desc[UR8][R12.64+-0x8] ;  /* 0xfffff8080c157981 */ /* 0x000ee2000c1e1900 */
[----:B------:R-:W-:Y:S01]  /*0df0*/  UMOV UR4, 0x9999999a ;  /* 0x9999999a00047882 */ /* 0x000fe20000000000 */
[----:B------:R-:W-:Y:S02]  /*0e00*/  UMOV UR5, 0x3fb99999 ;  /* 0x3fb9999900057882 */ /* 0x000fe40000000000 */
[----:B------:R-:W-:Y:S04]  /*0e10*/  LDS R25, [R20+-0x8] ;  /* 0xfffff80014197984 */ /* 0x000fe80000000800 */
[----:B------:R-:W0:Y:S04]  /*0e20*/  LDS R16, [R20] ;  /* 0x0000000014107984 */ /* 0x000e280000000800 */
[----:B------:R-:W1:Y:S01]  /*0e30*/  LDS R23, [R20+-0x4] ;  /* 0xfffffc0014177984 */ /* 0x000e620000000800 */
[----:B0-----:R-:W-:-:S04]  /*0e40*/  FADD R16, R25, R16 ;  /* 0x0000001019107221 */ /* 0x001fc80000000000 */
[----:B--2---:R-:W-:-:S04]  /*0e50*/  FADD R16, R16, R17 ;  /* 0x0000001110107221 */ /* 0x004fc80000000000 */
[----:B---3--:R-:W-:-:S04]  /*0e60*/  FADD R16, R16, R21 ;  /* 0x0000001510107221 */ /* 0x008fc80000000000 */
[----:B-1----:R-:W-:-:S06]  /*0e70*/  FFMA R16, R16, -0.25, R23 ;  /* 0xbe80000010107823 */ /* 0x002fcc0000000017 */
[----:B------:R-:W0:Y:S02]  /*0e80*/  F2F.F64.F32 R16, |R16| ;  /* 0x4000001000107310 */ /* 0x000e240000201800 */
[----:B0-----:R-:W-:-:S14]  /*0e90*/  DSETP.GT.AND P0, PT, R16, UR4, PT ;  /* 0x0000000410007e2a */ /* 0x001fdc000bf04000 */
[----:B------:R-:W-:Y:S01]  /*0ea0*/  @P0 IMAD.MOV.U32 R17, RZ, RZ, 0x1 ;  /* 0x00000001ff110424 */ /* 0x000fe200078e00ff */
[----:B------:R0:W-:Y:S04]  /*0eb0*/  @!P0 STG.E desc[UR8][R8.64+-0x4], RZ ;  /* 0xfffffcff08008986 */ /* 0x0001e8000c101908 */
[----:B------:R0:W-:Y:S02]  /*0ec0*/  @P0 STG.E desc[UR8][R8.64+-0x4], R17 ;  /* 0xfffffc1108000986 */ /* 0x0001e4000c101908 */
.L_x_84:
[----:B------:R-:W-:Y:S05]  /*0ed0*/  BSYNC.RECONVERGENT B0 ;  /* 0x0000000000007941 */ /* 0x000fea0003800200 */
.L_x_83:
[----:B------:R-:W2:Y:S01]  /*0ee0*/  LDG.E R16, desc[UR8][R6.64] ;  /* 0x0000000806107981 */ /* 0x000ea2000c1e1900 */
[----:B------:R-:W-:Y:S01]  /*0ef0*/  BSSY.RECONVERGENT B0, `(.L_x_85) ;  /* 0x0000013000007945 */ /* 0x000fe20003800200 */
[----:B--2---:R-:W-:-:S13]  /*0f00*/  FSETP.NEU.AND P0, PT, R16, 1, PT ;  /* 0x3f8000001000780b */ /* 0x004fda0003f0d000 */
[----:B------:R-:W-:Y:S05]  /*0f10*/  @!P0 BRA `(.L_x_86) ;  /* 0x0000000000408947 */ /* 0x000fea0003800000 */
[----:B0-----:R-:W2:Y:S04]  /*0f20*/  LDG.E R17, desc[UR8][R10.64] ;  /* 0x000000080a117981 */ /* 0x001ea8000c1e1900 */
[----:B------:R-:W3:Y:S01]  /*0f30*/  LDG.E R21, desc[UR8][R12.64+-0x4] ;  /* 0xfffffc080c157981 */ /* 0x000ee2000c1e1900 */
[----:B------:R-:W-:Y:S01]  /*0f40*/  UMOV UR4, 0x9999999a ;  /* 0x9999999a00047882 */ /* 0x000fe20000000000 */
[----:B------:R-:W-:Y:S02]  /*0f50*/  UMOV UR5, 0x3fb99999 ;  /* 0x3fb9999900057882 */ /* 0x000fe40000000000 */
[----:B------:R-:W-:Y:S04]  /*0f60*/  LDS R25, [R20+-0x4] ;  /* 0xfffffc0014197984 */ /* 0x000fe80000000800 */
[----:B------:R-:W0:Y:S04]  /*0f70*/  LDS R16, [R20+0x4] ;  /* 0x0000040014107984 */ /* 0x000e280000000800 */
[----:B------:R-:W1:Y:S01]  /*0f80*/  LDS R23, [R20] ;  /* 0x0000000014177984 */ /* 0x000e620000000800 */
[----:B0-----:R-:W-:-:S04]  /*0f90*/  FADD R16, R25, R16 ;  /* 0x0000001019107221 */ /* 0x001fc80000000000 */
[----:B--2---:R-:W-:-:S04]  /*0fa0*/  FADD R16, R16, R17 ;  /* 0x0000001110107221 */ /* 0x004fc80000000000 */
[----:B---3--:R-:W-:-:S04]  /*0fb0*/  FADD R16, R16, R21 ;  /* 0x0000001510107221 */ /* 0x008fc80000000000 */
[----:B-1----:R-:W-:-:S06]  /*0fc0*/  FFMA R16, R16, -0.25, R23 ;  /* 0xbe80000010107823 */ /* 0x002fcc0000000017 */
[----:B------:R-:W0:Y:S02]  /*0fd0*/  F2F.F64.F32 R16, |R16| ;  /* 0x4000001000107310 */ /* 0x000e240000201800 */
[----:B0-----:R-:W-:-:S14]  /*0fe0*/  DSETP.GT.AND P0, PT, R16, UR4, PT ;  /* 0x0000000410007e2a */ /* 0x001fdc000bf04000 */
[----:B------:R-:W-:Y:S01]  /*0ff0*/  @P0 MOV R17, 0x1 ;  /* 0x0000000100110802 */ /* 0x000fe20000000f00 */
[----:B------:R1:W-:Y:S04]  /*1000*/  @!P0 STG.E desc[UR8][R8.64], RZ ;  /* 0x000000ff08008986 */ /* 0x0003e8000c101908 */
[----:B------:R1:W-:Y:S02]  /*1010*/  @P0 STG.E desc[UR8][R8.64], R17 ;  /* 0x0000001108000986 */ /* 0x0003e4000c101908 */
.L_x_86:
[----:B------:R-:W-:Y:S05]  /*1020*/  BSYNC.RECONVERGENT B0 ;  /* 0x0000000000007941 */ /* 0x000fea0003800200 */
.L_x_85:
[----:B------:R-:W2:Y:S01]  /*1030*/  LDG.E R16, desc[UR8][R6.64+0x4] ;  /* 0x0000040806107981 */ /* 0x000ea2000c1e1900 */
[----:B------:R-:W-:Y:S01]  /*1040*/  BSSY.RECONVERGENT B0, `(.L_x_87) ;  /* 0x0000013000007945 */ /* 0x000fe20003800200 */
[----:B--2---:R-:W-:-:S13]  /*1050*/  FSETP.NEU.AND P0, PT, R16, 1, PT ;  /* 0x3f8000001000780b */ /* 0x004fda0003f0d000 */
[----:B------:R-:W-:Y:S05]  /*1060*/  @!P0 BRA `(.L_x_88) ;  /* 0x0000000000408947 */ /* 0x000fea0003800000 */
[----:B01----:R-:W2:Y:S04]  /*1070*/  LDG.E R17, desc[UR8][R10.64+0x4] ;  /* 0x000004080a117981 */ /* 0x003ea8000c1e1900 */
[----:B------:R-:W3:Y:S01]  /*1080*/  LDG.E R21, desc[UR8][R12.64] ;  /* 0x000000080c157981 */ /* 0x000ee2000c1e1900 */
[----:B------:R-:W-:Y:S01]  /*1090*/  UMOV UR4, 0x9999999a ;  /* 0x9999999a00047882 */ /* 0x000fe20000000000 */
[----:B------:R-:W-:Y:S02]  /*10a0*/  UMOV UR5, 0x3fb99999 ;  /* 0x3fb9999900057882 */ /* 0x000fe40000000000 */
[----:B------:R-:W-:Y:S04]  /*10b0*/  LDS R25, [R20] ;  /* 0x0000000014197984 */ /* 0x000fe80000000800 */
[----:B------:R-:W0:Y:S04]  /*10c0*/  LDS R16, [R20+0x8] ;  /* 0x0000080014107984 */ /* 0x000e280000000800 */
[----:B------:R-:W1:Y:S01]  /*10d0*/  LDS R23, [R20+0x4] ;  /* 0x0000040014177984 */ /* 0x000e620000000800 */
        /* <DEDUP_REMOVED lines=9> */
.L_x_88:
[----:B------:R-:W-:Y:S05]  /*1170*/  BSYNC.RECONVERGENT B0 ;  /* 0x0000000000007941 */ /* 0x000fea0003800200 */
.L_x_87:
[----:B------:R-:W-:Y:S01]  /*1180*/  VIADD R22, R22, 0x4 ;  /* 0x0000000416167836 */ /* 0x000fe20000000000 */
[----:B012---:R-:W-:Y:S01]  /*1190*/  IADD3 R8, P2, PT, R8, 0x10, RZ ;  /* 0x0000001008087810 */ /* 0x007fe20007f5e0ff */
[----:B------:R-:W-:Y:S01]  /*11a0*/  VIADD R20, R20, 0x10 ;  /* 0x0000001014147836 */ /* 0x000fe20000000000 */
[----:B------:R-:W-:Y:S01]  /*11b0*/  IADD3 R18, P3, PT, R12, 0x10, RZ ;  /* 0x000000100c127810 */ /* 0x000fe20007f7e0ff */
[----:B------:R-:W-:Y:S01]  /*11c0*/  VIADD R19, R19, 0x4 ;  /* 0x0000000413137836 */ /* 0x000fe20000000000 */
[----:B------:R-:W-:Y:S01]  /*11d0*/  ISETP.NE.AND P0, PT, R22, RZ, PT ;  /* 0x000000ff1600720c */ /* 0x000fe20003f05270 */
[----:B------:R-:W-:Y:S01]  /*11e0*/  IMAD.X R9, RZ, RZ, R9, P2 ;  /* 0x000000ffff097224 */ /* 0x000fe200010e0609 */
[----:B------:R-:W-:Y:S01]  /*11f0*/  IADD3 R6, P1, PT, R6, 0x10, RZ ;  /* 0x0000001006067810 */ /* 0x000fe20007f3e0ff */
[----:B------:R-:W-:Y:S01]  /*1200*/  IMAD.X R21, RZ, RZ, R13, P3 ;  /* 0x000000ffff157224 */ /* 0x000fe200018e060d */
[----:B------:R-:W-:Y:S02]  /*1210*/  IADD3 R10, P4, PT, R10, 0x10, RZ ;  /* 0x000000100a0a7810 */ /* 0x000fe40007f9e0ff */
[----:B------:R-:W-:-:S02]  /*1220*/  IADD3.X R7, PT, PT, RZ, R7, RZ, P1, !PT ;  /* 0x00000007ff077210 */ /* 0x000fc40000ffe4ff */
[----:B------:R-:W-:-:S05]  /*1230*/  IADD3.X R11, PT, PT, RZ, R11, RZ, P4, !PT ;  /* 0x0000000bff0b7210 */ /* 0x000fca00027fe4ff */
[----:B------:R-:W-:Y:S05]  /*1240*/  @P0 BRA `(.L_x_89) ;  /* 0xfffffff800700947 */ /* 0x000fea000383ffff */
.L_x_80:
[----:B------:R-:W-:-:S13]  /*1250*/  ISETP.NE.AND P0, PT, R15, RZ, PT ;  /* 0x000000ff0f00720c */ /* 0x000fda0003f05270 */
[----:B------:R-:W-:Y:S05]  /*1260*/  @!P0 EXIT ;  /* 0x000000000000894d */ /* 0x000fea0003800000 */
[----:B------:R-:W0:Y:S01]  /*1270*/  LDC R17, c[0x0][0x3a0] ;  /* 0x0000e800ff117b82 */ /* 0x000e220000000800 */
[----:B------:R-:W1:Y:S01]  /*1280*/  LDCU.128 UR12, c[0x0][0x390] ;  /* 0x00007200ff0c77ac */ /* 0x000e620008000c00 */
[C---:B------:R-:W-:Y:S01]  /*1290*/  SHF.L.U64.HI R3, R5.reuse, 0x2, R0 ;  /* 0x0000000205037819 */ /* 0x040fe20000010200 */
[----:B------:R-:W-:Y:S01]  /*12a0*/  IMAD.IADD R4, R4, 0x1, R14 ;  /* 0x0000000104047824 */ /* 0x000fe200078e020e */
[----:B------:R-:W-:Y:S01]  /*12b0*/  SHF.L.U32 R2, R5, 0x2, RZ ;  /* 0x0000000205027819 */ /* 0x000fe200000006ff */
[----:B------:R-:W2:Y:S01]  /*12c0*/  LDCU.64 UR6, c[0x0][0x380] ;  /* 0x00007000ff0677ac */ /* 0x000ea20008000a00 */
[C---:B------:R-:W-:Y:S01]  /*12d0*/  IADD3 R5, P0, PT, R14.reuse, R5, RZ ;  /* 0x000000050e057210 */ /* 0x040fe20007f1e0ff */
[----:B------:R-:W-:Y:S01]  /*12e0*/  IMAD.MOV R15, RZ, RZ, -R15 ;  /* 0x000000ffff0f7224 */ /* 0x000fe200078e0a0f */
[----:B------:R-:W3:Y:S01]  /*12f0*/  S2UR UR5, SR_CgaCtaId ;  /* 0x00000000000579c3 */ /* 0x000ee20000008800 */
[----:B------:R-:W-:Y:S01]  /*1300*/  IMAD.WIDE.U32 R8, R14, 0x4, R2 ;  /* 0x000000040e087825 */ /* 0x000fe200078e0002 */
[----:B------:R-:W-:-:S03]  /*1310*/  UMOV UR4, 0x400 ;  /* 0x0000040000047882 */ /* 0x000fc60000000000 */
[----:B------:R-:W-:Y:S01]  /*1320*/  IMAD.X R12, RZ, RZ, R0, P0 ;  /* 0x000000ffff0c7224 */ /* 0x000fe200000e0600 */
[C---:B-1----:R-:W-:Y:S02]  /*1330*/  LEA R6, P1, R5.reuse, UR12, 0x2 ;  /* 0x0000000c05067c11 */ /* 0x042fe4000f8210ff */
[----:B------:R-:W-:Y:S02]  /*1340*/  IADD3 R0, P0, PT, R8, UR14, RZ ;  /* 0x0000000e08007c10 */ /* 0x000fe4000ff1e0ff */
[----:B------:R-:W-:Y:S01]  /*1350*/  LEA.HI.X R7, R5, UR13, R12, 0x2, P1 ;  /* 0x0000000d05077c11 */ /* 0x000fe200088f140c */
[----:B0-----:R-:W-:Y:S01]  /*1360*/  IMAD.WIDE R10, R17, 0x4, RZ ;  /* 0x00000004110a7825 */ /* 0x001fe200078e02ff */
[----:B------:R-:W-:Y:S02]  /*1370*/  IADD3.X R13, PT, PT, R9, UR15, RZ, P0, !PT ;  /* 0x0000000f090d7c10 */ /* 0x000fe400087fe4ff */
[----:B--2---:R-:W-:Y:S02]  /*1380*/  IADD3 R2, P2, PT, R2, UR6, RZ ;  /* 0x0000000602027c10 */ /* 0x004fe4000ff5e0ff */
[----:B------:R-:W-:-:S02]  /*1390*/  IADD3 R8, P0, P1, R8, UR6, -R10 ;  /* 0x0000000608087c10 */ /* 0x000fc4000f91e80a */
[----:B------:R-:W-:Y:S01]  /*13a0*/  IADD3 R5, PT, PT, R14, R17, RZ ;  /* 0x000000110e057210 */ /* 0x000fe20007ffe0ff */
[----:B---3--:R-:W-:Y:S01]  /*13b0*/  ULEA UR4, UR5, UR4, 0x18 ;  /* 0x0000000405047291 */ /* 0x008fe2000f8ec0ff */
[----:B------:R-:W-:Y:S02]  /*13c0*/  IADD3.X R9, PT, PT, R9, UR7, ~R11, P0, P1 ;  /* 0x0000000709097c10 */ /* 0x000fe400087e2c0b */
[----:B------:R-:W-:-:S03]  /*13d0*/  IADD3.X R3, PT, PT, R3, UR7, RZ, P2, !PT ;  /* 0x0000000703037c10 */ /* 0x000fc600097fe4ff */
[----:B------:R-:W-:-:S07]  /*13e0*/  LEA R4, R4, UR4, 0x2 ;  /* 0x0000000404047c11 */ /* 0x000fce000f8e10ff */
.L_x_92:
[----:B------:R0:W2:Y:S01]  /*13f0*/  LDG.E R12, desc[UR8][R6.64] ;  /* 0x00000008060c7981 */ /* 0x0000a2000c1e1900 */
[----:B------:R-:W-:Y:S01]  /*1400*/  VIADD R15, R15, 0x1 ;  /* 0x000000010f0f7836 */ /* 0x000fe20000000000 */
[----:B------:R-:W-:Y:S01]  /*1410*/  MOV R10, R0 ;  /* 0x00000000000a7202 */ /* 0x000fe20000000f00 */
[----:B------:R-:W-:Y:S01]  /*1420*/  BSSY.RECONVERGENT B0, `(.L_x_90) ;  /* 0x0000018000007945 */ /* 0x000fe20003800200 */
[----:B------:R-:W-:Y:S02]  /*1430*/  IMAD.MOV.U32 R11, RZ, RZ, R13 ;  /* 0x000000ffff0b7224 */ /* 0x000fe400078e000d */
[----:B------:R-:W-:Y:S02]  /*1440*/  ISETP.NE.AND P0, PT, R15, RZ, PT ;  /* 0x000000ff0f00720c */ /* 0x000fe40003f05270 */
[----:B------:R-:W-:Y:S02]  /*1450*/  IADD3 R0, P2, PT, R10, 0x4, RZ ;  /* 0x000000040a007810 */ /* 0x000fe40007f5e0ff */
[----:B0-----:R-:W-:-:S02]  /*1460*/  IADD3 R6, P1, PT, R6, 0x4, RZ ;  /* 0x0000000406067810 */ /* 0x001fc40007f3e0ff */
        /* <DEDUP_REMOVED lines=19> */
.L_x_91:
[----:B------:R-:W-:Y:S05]  /*15a0*/  BSYNC.RECONVERGENT B0 ;  /* 0x0000000000007941 */ /* 0x000fea0003800200 */
.L_x_90:
[----:B------:R-:W-:Y:S01]  /*15b0*/  IADD3 R8, P3, PT, R8, 0x4, RZ ;  /* 0x0000000408087810 */ /* 0x000fe20007f7e0ff */
[----:B------:R-:W-:Y:S01]  /*15c0*/  IMAD.X R7, RZ, RZ, R7, P1 ;  /* 0x000000ffff077224 */ /* 0x000fe200008e0607 */
[----:B0-----:R-:W-:Y:S01]  /*15d0*/  IADD3.X R13, PT, PT, RZ, R11, RZ, P2, !PT ;  /* 0x0000000bff0d7210 */ /* 0x001fe200017fe4ff */
[----:B------:R-:W-:Y:S01]  /*15e0*/  VIADD R5, R5, 0x1 ;  /* 0x0000000105057836 */ /* 0x000fe20000000000 */
[----:B------:R-:W-:Y:S01]  /*15f0*/  IADD3 R4, PT, PT, R4, 0x4, RZ ;  /* 0x0000000404047810 */ /* 0x000fe20007ffe0ff */
[----:B------:R-:W-:Y:S01]  /*1600*/  IMAD.X R9, RZ, RZ, R9, P3 ;  /* 0x000000ffff097224 */ /* 0x000fe200018e0609 */
[----:B------:R-:W-:Y:S07]  /*1610*/  @P0 BRA `(.L_x_92) ;  /* 0xfffffffc00740947 */ /* 0x000fee000383ffff */
[----:B------:R-:W-:Y:S05]  /*1620*/  EXIT ;  /* 0x000000000000794d */ /* 0x000fea0003800000 */
.L_x_93:
        /* <DEDUP_REMOVED lines=13> */
.L_x_143:


//--------------------- .text._Z6doCalcPfS_S_i    --------------------------
	.section	.text._Z6doCalcPfS_S_i,"ax",@progbits
	.align	128
        .global         _Z6doCalcPfS_S_i
        .type           _Z6doCalcPfS_S_i,@function
        .size           _Z6doCalcPfS_S_i,(.L_x_144 - _Z6doCalcPfS_S_i)
        .other          _Z6doCalcPfS_S_i,@"STO_CUDA_ENTRY STV_DEFAULT"
_Z6doCalcPfS_S_i:
.text._Z6doCalcPfS_S_i:
        /* <DEDUP_REMOVED lines=23> */
[----:B------:R-:W-:Y:S02]  /*0170*/  @P1 IADD3 R12, PT, PT, R12, 0x1, RZ ;  /* 0x000000010c0c1810 */ /* 0x000fe40007ffe0ff */
        /* <DEDUP_REMOVED lines=8> */
[----:B------:R-:W-:Y:S01]  /*0200*/  IMAD.MOV.U32 R17, RZ, RZ, RZ ;  /* 0x000000ffff117224 */ /* 0x000fe200078e00ff */
[----:B------:R-:W-:-:S11]  /*0210*/  LOP3.LUT R14, R12, 0x3, RZ, 0xc0, !PT ;  /* 0x000000030c0e7812 */ /* 0x000fd600078ec0ff */
[----:B------:R-:W-:Y:S05]  /*0220*/  @!P0 BRA `(.L_x_95) ;  /* 0x0000000400a88947 */ /* 0x000fea0003800000 */
[----:B------:R-:W0:Y:S01]  /*0230*/  S2UR UR5, SR_CgaCtaId ;  /* 0x00000000000579c3 */ /* 0x000e220000008800 */
[----:B------:R-:W1:Y:S01]  /*0240*/  LDCU.64 UR6, c[0x0][0x388] ;  /* 0x00007100ff0677ac */ /* 0x000e620008000a00 */
[----:B------:R-:W-:Y:S01]  /*0250*/  LOP3.LUT R17, R12, 0x7ffffffc, RZ, 0xc0, !PT ;  /* 0x7ffffffc0c117812 */ /* 0x000fe200078ec0ff */
[----:B------:R-:W-:Y:S01]  /*0260*/  IMAD.IADD R19, R15, 0x1, R0 ;  /* 0x000000010f137824 */ /* 0x000fe200078e0200 */
[----:B------:R-:W-:-:S03]  /*0270*/  UMOV UR4, 0x400 ;  /* 0x0000040000047882 */ /* 0x000fc60000000000 */
[----:B------:R-:W-:-:S05]  /*0280*/  IMAD.MOV R18, RZ, RZ, -R17 ;  /* 0x000000ffff127224 */ /* 0x000fca00078e0a11 */
[----:B------:R-:W-:Y:S01]  /*0290*/  ISETP.GE.AND P0, PT, R18, RZ, PT ;  /* 0x000000ff1200720c */ /* 0x000fe20003f06270 */
[----:B-1----:R-:W-:Y:S02]  /*02a0*/  UIADD3 UR6, UP0, UPT, UR6, 0x8, URZ ;  /* 0x0000000806067890 */ /* 0x002fe4000ff1e0ff */
[----:B0-----:R-:W-:-:S04]  /*02b0*/  ULEA UR4, UR5, UR4, 0x18 ;  /* 0x0000000405047291 */ /* 0x001fc8000f8ec0ff */
[----:B------:R-:W-:Y:S01]  /*02c0*/  MOV R4, UR6 ;  /* 0x0000000600047c02 */ /* 0x000fe20008000f00 */
[----:B------:R-:W-:Y:S01]  /*02d0*/  UIADD3.X UR5, UPT, UPT, URZ, UR7, URZ, UP0, !UPT ;  /* 0x00000007ff057290 */ /* 0x000fe200087fe4ff */
[----:B------:R-:W-:-:S05]  /*02e0*/  LEA R16, R0, UR4, 0x2 ;  /* 0x0000000400107c11 */ /* 0x000fca000f8e10ff */
[----:B------:R-:W-:Y:S01]  /*02f0*/  IMAD.U32 R5, RZ, RZ, UR5 ;  /* 0x00000005ff057e24 */ /* 0x000fe2000f8e00ff */
[----:B------:R-:W-:Y:S01]  /*0300*/  IADD3 R16, PT, PT, R16, 0x8, RZ ;  /* 0x0000000810107810 */ /* 0x000fe20007ffe0ff */
[----:B------:R-:W-:Y:S06]  /*0310*/  @P0 BRA `(.L_x_96) ;  /* 0x0000000400340947 */ /* 0x000fec0003800000 */
[----:B------:R-:W-:Y:S01]  /*0320*/  IMAD.MOV R6, RZ, RZ, -R18 ;  /* 0x000000ffff067224 */ /* 0x000fe200078e0a12 */
[----:B------:R-:W-:-:S04]  /*0330*/  PLOP3.LUT P0, PT, PT, PT, PT, 0x80, 0x8 ;  /* 0x000000000008781c */ /* 0x000fc80003f0f070 */
[----:B------:R-:W-:-:S13]  /*0340*/  ISETP.GT.AND P2, PT, R6, 0xc, PT ;  /* 0x0000000c0600780c */ /* 0x000fda0003f44270 */
[----:B------:R-:W-:Y:S05]  /*0350*/  @!P2 BRA `(.L_x_97) ;  /* 0x0000000000b4a947 */ /* 0x000fea0003800000 */
[----:B------:R-:W-:-:S13]  /*0360*/  PLOP3.LUT P0, PT, PT, PT, PT, 0x8, 0x80 ;  /* 0x000000000080781c */ /* 0x000fda0003f0e170 */
.L_x_98:
        /* <DEDUP_REMOVED lines=44> */
.L_x_97:
        /* <DEDUP_REMOVED lines=26> */
.L_x_99:
[----:B------:R-:W-:-:S13]  /*07d0*/  ISETP.NE.OR P0, PT, R18, RZ, P0 ;  /* 0x000000ff1200720c */ /* 0x000fda0000705670 */
[----:B------:R-:W-:Y:S05]  /*07e0*/  @!P0 BRA `(.L_x_95) ;  /* 0x0000000000388947 */ /* 0x000fea0003800000 */
.L_x_96:
        /* <DEDUP_REMOVED lines=14> */
.L_x_95:
        /* <DEDUP_REMOVED lines=10> */
.L_x_100:
        /* <DEDUP_REMOVED lines=8> */
.L_x_94:
[----:B------:R-:W-:Y:S06]  /*09f0*/  BAR.SYNC.DEFER_BLOCKING 0x0 ;  /* 0x0000000000007b1d */ /* 0x000fec0000010000 */
[----:B------:R-:W-:Y:S05]  /*0a00*/  @!P1 EXIT ;  /* 0x000000000000994d */ /* 0x000fea0003800000 */
[C---:B------:R-:W-:Y:S01]  /*0a10*/  ISETP.GE.U32.AND P1, PT, R12.reuse, 0x4, PT ;  /* 0x000000040c00780c */ /* 0x040fe20003f26070 */
[----:B------:R-:W-:Y:S01]  /*0a20*/  IMAD.MOV.U32 R5, RZ, RZ, RZ ;  /* 0x000000ffff057224 */ /* 0x000fe200078e00ff */
[----:B------:R-:W-:-:S04]  /*0a30*/  LOP3.LUT R4, R12, 0x3, RZ, 0xc0, !PT ;  /* 0x000000030c047812 */ /* 0x000fc800078ec0ff */
[----:B------:R-:W-:-:S07]  /*0a40*/  ISETP.NE.AND P0, PT, R4, RZ, PT ;  /* 0x000000ff0400720c */ /* 0x000fce0003f05270 */
[----:B------:R-:W-:Y:S06]  /*0a50*/  @!P1 BRA `(.L_x_101) ;  /* 0x0000000400789947 */ /* 0x000fec0003800000 */
[----:B------:R-:W0:Y:S01]  /*0a60*/  S2UR UR5, SR_CgaCtaId ;  /* 0x00000000000579c3 */ /* 0x000e220000008800 */
[----:B------:R-:W1:Y:S01]  /*0a70*/  LDCU.64 UR14, c[0x0][0x388] ;  /* 0x00007100ff0e77ac */ /* 0x000e620008000a00 */
[----:B------:R-:W-:Y:S01]  /*0a80*/  IMAD.WIDE R8, R13, 0x4, RZ ;  /* 0x000000040d087825 */ /* 0x000fe200078e02ff */
[----:B------:R-:W-:Y:S01]  /*0a90*/  LOP3.LUT R5, R12, 0x7ffffffc, RZ, 0xc0, !PT ;  /* 0x7ffffffc0c057812 */ /* 0x000fe200078ec0ff */
[----:B------:R-:W2:Y:S01]  /*0aa0*/  LDCU UR12, c[0x0][0x398] ;  /* 0x00007300ff0c77ac */ /* 0x000ea20008000800 */
[C---:B------:R-:W-:Y:S01]  /*0ab0*/  SHF.L.U64.HI R11, R2.reuse, 0x2, R3 ;  /* 0x00000002020b7819 */ /* 0x040fe20000010203 */
[----:B------:R-:W-:Y:S01]  /*0ac0*/  IMAD.SHL.U32 R23, R2, 0x4, RZ ;  /* 0x0000000402177824 */ /* 0x000fe200078e00ff */
[----:B------:R-:W-:Y:S01]  /*0ad0*/  IADD3 R20, PT, PT, -R5, RZ, RZ ;  /* 0x000000ff05147210 */ /* 0x000fe20007ffe1ff */
[----:B------:R-:W-:Y:S01]  /*0ae0*/  UMOV UR4, 0x400 ;  /* 0x0000040000047882 */ /* 0x000fe20000000000 */
[----:B------:R-:W3:Y:S01]  /*0af0*/  LDCU.64 UR6, c[0x0][0x390] ;  /* 0x00007200ff0677ac */ /* 0x000ee20008000a00 */
[----:B------:R-:W4:Y:S01]  /*0b00*/  LDCU.64 UR10, c[0x0][0x380] ;  /* 0x00007000ff0a77ac */ /* 0x000f220008000a00 */
[----:B-1----:R-:W-:-:S02]  /*0b10*/  IADD3 R6, P1, PT, R8, UR14, RZ ;  /* 0x0000000e08067c10 */ /* 0x002fc4000ff3e0ff */
[----:B------:R-:W-:Y:S02]  /*0b20*/  IADD3 R7, P2, PT, -R8, UR14, RZ ;  /* 0x0000000e08077c10 */ /* 0x000fe4000ff5e1ff */
[C---:B------:R-:W-:Y:S01]  /*0b30*/  IADD3.X R8, PT, PT, R9.reuse, UR15, RZ, P1, !PT ;  /* 0x0000000f09087c10 */ /* 0x040fe20008ffe4ff */
[----:B0-----:R-:W-:Y:S01]  /*0b40*/  ULEA UR4, UR5, UR4, 0x18 ;  /* 0x0000000405047291 */ /* 0x001fe2000f8ec0ff */
[----:B------:R-:W-:Y:S01]  /*0b50*/  IADD3.X R9, PT, PT, ~R9, UR15, RZ, P2, !PT ;  /* 0x0000000f09097c10 */ /* 0x000fe200097fe5ff */
[----:B--2---:R-:W-:-:S04]  /*0b60*/  IMAD.U32 R21, RZ, RZ, UR12 ;  /* 0x0000000cff157e24 */ /* 0x004fc8000f8e00ff */
[----:B------:R-:W-:-:S05]  /*0b70*/  LEA R10, R0, UR4, 0x2 ;  /* 0x00000004000a7c11 */ /* 0x000fca000f8e10ff */
[----:B---34-:R-:W-:-:S07]  /*0b80*/  VIADD R10, R10, 0x8 ;  /* 0x000000080a0a7836 */ /* 0x018fce0000000000 */
.L_x_102:
[----:B------:R-:W-:-:S04]  /*0b90*/  IADD3 R14, P1, PT, R23, UR6, RZ ;  /* 0x00000006170e7c10 */ /* 0x000fc8000ff3e0ff */
[----:B0-----:R-:W-:-:S05]  /*0ba0*/  IADD3.X R15, PT, PT, R11, UR7, RZ, P1, !PT ;  /* 0x000000070b0f7c10 */ /* 0x001fca0008ffe4ff */
[----:B------:R-:W2:Y:S02]  /*0bb0*/  LDG.E R12, desc[UR8][R14.64] ;  /* 0x000000080e0c7981 */ /* 0x000ea4000c1e1900 */
[----:B--2---:R-:W-:Y:S02]  /*0bc0*/  FSETP.NEU.AND P1, PT, R12, 1, PT ;  /* 0x3f8000000c00780b */ /* 0x004fe40003f2d000 */
[----:B------:R-:W-:-:S04]  /*0bd0*/  IADD3 R12, P2, PT, R23, R7, RZ ;  /* 0x00000007170c7210 */ /* 0x000fc80007f5e0ff */
[----:B------:R-:W-:-:S07]  /*0be0*/  IADD3.X R13, PT, PT, R11, R9, RZ, P2, !PT ;  /* 0x000000090b0d7210 */ /* 0x000fce00017fe4ff */
[----:B------:R-:W0:Y:S01]  /*0bf0*/  @P1 LDC.64 R16, c[0x0][0x388] ;  /* 0x0000e200ff101b82 */ /* 0x000e220000000a00 */
[----:B------:R-:W2:Y:S04]  /*0c00*/  @P1 LDG.E R25, desc[UR8][R12.64] ;  /* 0x000000080c191981 */ /* 0x000ea8000c1e1900 */
[----:B------:R-:W-:Y:S01]  /*0c10*/  @P1 LDS R22, [R10+-0x8] ;  /* 0xfffff8000a161984 */ /* 0x000fe20000000800 */
[----:B0-----:R-:W-:-:S04]  /*0c20*/  @P1 LEA R16, P3, R2, R16, 0x2 ;  /* 0x0000001002101211 */ /* 0x001fc800078610ff */
[----:B------:R-:W-:-:S03]  /*0c30*/  @P1 LEA.HI.X R17, R2, R17, R3, 0x2, P3 ;  /* 0x0000001102111211 */ /* 0x000fc600018f1403 */
[----:B------:R-:W-:Y:S02]  /*0c40*/  @P1 IMAD.WIDE R18, R21, 0x4, R16 ;  /* 0x0000000415121825 */ /* 0x000fe400078e0210 */
[----:B------:R-:W-:Y:S04]  /*0c50*/  @P1 LDS R16, [R10+-0xc] ;  /* 0xfffff4000a101984 */ /* 0x000fe80000000800 */
[----:B------:R-:W3:Y:S04]  /*0c60*/  @P1 LDG.E R19, desc[UR8][R18.64] ;  /* 0x0000000812131981 */ /* 0x000ee8000c1e1900 */
[----:B------:R-:W0:Y:S02]  /*0c70*/  @P1 LDS R17, [R10+-0x4] ;  /* 0xfffffc000a111984 */ /* 0x000e240000000800 */
[----:B0-----:R-:W-:-:S04]  /*0c80*/  @P1 FADD R16, R16, R17 ;  /* 0x0000001110101221 */ /* 0x001fc80000000000 */
[----:B--2---:R-:W-:-:S04]  /*0c90*/  @P1 FADD R16, R16, R25 ;  /* 0x0000001910101221 */ /* 0x004fc80000000000 */
[----:B---3--:R-:W-:Y:S01]  /*0ca0*/  @P1 FADD R17, R16, R19 ;  /* 0x0000001310111221 */ /* 0x008fe20000000000 */
[----:B------:R-:W-:-:S03]  /*0cb0*/  IADD3 R16, P2, PT, R23, UR10, RZ ;  /* 0x0000000a17107c10 */ /* 0x000fc6000ff5e0ff */
[----:B------:R-:W-:Y:S01]  /*0cc0*/  @P1 FFMA R22, R22, 4, R17 ;  /* 0x4080000016161823 */ /* 0x000fe20000000011 */
[----:B------:R-:W-:-:S03]  /*0cd0*/  IADD3.X R17, PT, PT, R11, UR11, RZ, P2, !PT ;  /* 0x0000000b0b117c10 */ /* 0x000fc600097fe4ff */
[----:B------:R-:W-:-:S05]  /*0ce0*/  @P1 FMUL R25, R22, 0.125 ;  /* 0x3e00000016191820 */ /* 0x000fca0000400000 */
[----:B------:R-:W-:Y:S04]  /*0cf0*/  @P1 STG.E desc[UR8][R16.64], R25 ;  /* 0x0000001910001986 */ /* 0x000fe8000c101908 */
[----:B------:R-:W2:Y:S02]  /*0d00*/  LDG.E R18, desc[UR8][R14.64+0x4] ;  /* 0x000004080e127981 */ /* 0x000ea4000c1e1900 */
[----:B--2---:R-:W-:-:S13]  /*0d10*/  FSETP.NEU.AND P1, PT, R18, 1, PT ;  /* 0x3f8000001200780b */ /* 0x004fda0003f2d000 */
[----:B------:R-:W-:Y:S01]  /*0d20*/  @P1 IADD3 R18, P2, PT, R23, R6, RZ ;  /* 0x0000000617121210 */ /* 0x000fe20007f5e0ff */
[----:B------:R-:W2:Y:S04]  /*0d30*/  @P1 LDG.E R27, desc[UR8][R12.64+0x4] ;  /* 0x000004080c1b1981 */ /* 0x000ea8000c1e1900 */
[----:B------:R-:W-:Y:S01]  /*0d40*/  @P1 IMAD.X R19, R11, 0x1, R8, P2 ;  /* 0x000000010b131824 */ /* 0x000fe200010e0608 */
[----:B------:R-:W-:Y:S04]  /*0d50*/  @P1 LDS R29, [R10+-0x8] ;  /* 0xfffff8000a1d1984 */ /* 0x000fe80000000800 */
[----:B------:R-:W0:Y:S04]  /*0d60*/  @P1 LDS R22, [R10] ;  /* 0x000000000a161984 */ /* 0x000e280000000800 */
[----:B------:R-:W3:Y:S04]  /*0d70*/  @P1 LDG.E R19, desc[UR8][R18.64+0x4] ;  /* 0x0000040812131981 */ /* 0x000ee8000c1e1900 */
[----:B------:R-:W1:Y:S01]  /*0d80*/  @P1 LDS R24, [R10+-0x4] ;  /* 0xfffffc000a181984 */ /* 0x000e620000000800 */
[----:B0-----:R-:W-:-:S04]  /*0d90*/  @P1 FADD R22, R29, R22 ;  /* 0x000000161d161221 */ /* 0x001fc80000000000 */
[----:B--2---:R-:W-:-:S04]  /*0da0*/  @P1 FADD R22, R22, R27 ;  /* 0x0000001b16161221 */ /* 0x004fc80000000000 */
[----:B---3--:R-:W-:-:S04]  /*0db0*/  @P1 FADD R22, R22, R19 ;  /* 0x0000001316161221 */ /* 0x008fc80000000000 */
[----:B-1----:R-:W-:-:S04]  /*0dc0*/  @P1 FFMA R22, R24, 4, R22 ;  /* 0x4080000018161823 */ /* 0x002fc80000000016 */
        /* <DEDUP_REMOVED lines=8> */
[----:B------:R-:W0:Y:S04]  /*0e50*/  @P1 LDS R22, [R10+0x4] ;  /* 0x000004000a161984 */ /* 0x000e280000000800 */
[----:B------:R-:W3:Y:S04]  /*0e60*/  @P1 LDG.E R19, desc[UR8][R18.64+0x8] ;  /* 0x0000080812131981 */ /* 0x000ee8000c1e1900 */
[----:B------:R-:W1:Y:S01]  /*0e70*/  @P1 LDS R24, [R10] ;  /* 0x000000000a181984 */ /* 0x000e620000000800 */
        /* <DEDUP_REMOVED lines=9> */
[----:B------:R-:W2:Y:S03]  /*0f10*/  @P1 LDG.E R13, desc[UR8][R12.64+0xc] ;  /* 0x00000c080c0d1981 */ /* 0x000ea6000c1e1900 */
[----:B------:R-:W-:Y:S01]  /*0f20*/  @P1 IADD3.X R19, PT, PT, R11, R8, RZ, P2, !PT ;  /* 0x000000080b131210 */ /* 0x000fe200017fe4ff */
[----:B------:R-:W-:Y:S04]  /*0f30*/  @P1 LDS R27, [R10] ;  /* 0x000000000a1b1984 */ /* 0x000fe80000000800 */
[----:B------:R-:W0:Y:S04]  /*0f40*/  @P1 LDS R22, [R10+0x8] ;  /* 0x000008000a161984 */ /* 0x000e280000000800 */
[----:B------:R-:W3:Y:S04]  /*0f50*/  @P1 LDG.E R19, desc[UR8][R18.64+0xc] ;  /* 0x00000c0812131981 */ /* 0x000ee8000c1e1900 */
[----:B------:R1:W4:Y:S01]  /*0f60*/  @P1 LDS R29, [R10+0x4] ;  /* 0x000004000a1d1984 */ /* 0x0003220000000800 */
[----:B------:R-:W-:-:S05]  /*0f70*/  VIADD R20, R20, 0x4 ;  /* 0x0000000414147836 */ /* 0x000fca0000000000 */
[----:B------:R-:W-:Y:S01]  /*0f80*/  ISETP.NE.AND P2, PT, R20, RZ, PT ;  /* 0x000000ff1400720c */ /* 0x000fe20003f45270 */
[----:B0-----:R-:W-:Y:S01]  /*0f90*/  @P1 FADD R22, R27, R22 ;  /* 0x000000161b161221 */ /* 0x001fe20000000000 */
[----:B------:R-:W-:Y:S01]  /*0fa0*/  VIADD R21, R21, 0x4 ;  /* 0x0000000415157836 */ /* 0x000fe20000000000 */
[----:B-1----:R-:W-:Y:S02]  /*0fb0*/  IADD3 R10, PT, PT, R10, 0x10, RZ ;  /* 0x000000100a0a7810 */ /* 0x002fe40007ffe0ff */
[----:B--2---:R-:W-:-:S04]  /*0fc0*/  @P1 FADD R22, R22, R13 ;  /* 0x0000000d16161221 */ /* 0x004fc80000000000 */
[----:B---3--:R-:W-:-:S04]  /*0fd0*/  @P1 FADD R22, R22, R19 ;  /* 0x0000001316161221 */ /* 0x008fc80000000000 */
[----:B----4-:R-:W-:-:S04]  /*0fe0*/  @P1 FFMA R22, R29, 4, R22 ;  /* 0x408000001d161823 */ /* 0x010fc80000000016 */
[----:B------:R-:W-:-:S05]  /*0ff0*/  @P1 FMUL R15, R22, 0.125 ;  /* 0x3e000000160f1820 */ /* 0x000fca0000400000 */
[----:B------:R0:W-:Y:S01]  /*1000*/  @P1 STG.E desc[UR8][R16.64+0xc], R15 ;  /* 0x00000c0f10001986 */ /* 0x0001e2000c101908 */
[----:B------:R-:W-:-:S05]  /*1010*/  IADD3 R23, P1, PT, R23, 0x10, RZ ;  /* 0x0000001017177810 */ /* 0x000fca0007f3e0ff */
[----:B------:R-:W-:Y:S01]  /*1020*/  IMAD.X R11, RZ, RZ, R11, P1 ;  /* 0x000000ffff0b7224 */ /* 0x000fe200008e060b */
[----:B------:R-:W-:Y:S07]  /*1030*/  @P2 BRA `(.L_x_102) ;  /* 0xfffffff800d42947 */ /* 0x000fee000383ffff */
.L_x_101:
[----:B------:R-:W-:Y:S05]  /*1040*/  @!P0 EXIT ;  /* 0x000000000000894d */ /* 0x000fea0003800000 */
[----:B------:R-:W1:Y:S01]  /*1050*/  LDC R14, c[0x0][0x398] ;  /* 0x0000e600ff0e7b82 */ /* 0x000e620000000800 */
[----:B------:R-:W2:Y:S01]  /*1060*/  LDCU.128 UR12, c[0x0][0x380] ;  /* 0x00007000ff0c77ac */ /* 0x000ea20008000c00 */
[C---:B------:R-:W-:Y:S01]  /*1070*/  SHF.L.U64.HI R9, R2.reuse, 0x2, R3 ;  /* 0x0000000202097819 */ /* 0x040fe20000010203 */
[----:B------:R-:W-:Y:S01]  /*1080*/  IMAD.SHL.U32 R8, R2, 0x4, RZ ;  /* 0x0000000402087824 */ /* 0x000fe200078e00ff */
[C---:B------:R-:W-:Y:S01]  /*1090*/  IADD3 R2, P0, PT, R5.reuse, R2, RZ ;  /* 0x0000000205027210 */ /* 0x040fe20007f1e0ff */
[----:B------:R-:W3:Y:S01]  /*10a0*/  LDCU.64 UR6, c[0x0][0x390] ;  /* 0x00007200ff0677ac */ /* 0x000ee20008000a00 */
[----:B------:R-:W-:Y:S02]  /*10b0*/  IMAD.IADD R0, R0, 0x1, R5 ;  /* 0x0000000100007824 */ /* 0x000fe400078e0205 */
[----:B------:R-:W4:Y:S01]  /*10c0*/  S2UR UR5, SR_CgaCtaId ;  /* 0x00000000000579c3 */ /* 0x000f220000008800 */
[----:B------:R-:W-:Y:S01]  /*10d0*/  IMAD.WIDE.U32 R6, R5, 0x4, R8 ;  /* 0x0000000405067825 */ /* 0x000fe200078e0008 */
[----:B------:R-:W-:Y:S01]  /*10e0*/  IADD3.X R3, PT, PT, RZ, R3, RZ, P0, !PT ;  /* 0x00000003ff037210 */ /* 0x000fe200007fe4ff */
[----:B------:R-:W-:-:S02]  /*10f0*/  UMOV UR4, 0x400 ;  /* 0x0000040000047882 */ /* 0x000fc40000000000 */
[----:B------:R-:W-:Y:S01]  /*1100*/  IMAD.MOV R4, RZ, RZ, -R4 ;  /* 0x000000ffff047224 */ /* 0x000fe200078e0a04 */
[----:B------:R-:W-:Y:S01]  /*1110*/  SHF.L.U64.HI R12, R2, 0x2, R3 ;  /* 0x00000002020c7819 */ /* 0x000fe20000010203 */
[----:B-1----:R-:W-:Y:S01]  /*1120*/  IMAD.WIDE R10, R14, 0x4, RZ ;  /* 0x000000040e0a7825 */ /* 0x002fe200078e02ff */
[----:B------:R-:W-:Y:S02]  /*1130*/  IADD3 R5, PT, PT, R5, R14, RZ ;  /* 0x0000000e05057210 */ /* 0x000fe40007ffe0ff */
[----:B--2---:R-:W-:Y:S01]  /*1140*/  IADD3 R6, P0, P1, R6, UR14, -R10 ;  /* 0x0000000e06067c10 */ /* 0x004fe2000f91e80a */
[----:B------:R-:W-:Y:S01]  /*1150*/  IMAD.SHL.U32 R10, R2, 0x4, RZ ;  /* 0x00000004020a7824 */ /* 0x000fe200078e00ff */
[----:B----4-:R-:W-:Y:S02]  /*1160*/  ULEA UR4, UR5, UR4, 0x18 ;  /* 0x0000000405047291 */ /* 0x010fe4000f8ec0ff */
[----:B------:R-:W-:Y:S02]  /*1170*/  IADD3.X R7, PT, PT, R7, UR15, ~R11, P0, P1 ;  /* 0x0000000f07077c10 */ /* 0x000fe400087e2c0b */
[----:B------:R-:W-:-:S02]  /*1180*/  IADD3 R2, P0, PT, R8, UR14, RZ ;  /* 0x0000000e08027c10 */ /* 0x000fc4000ff1e0ff */
[C---:B------:R-:W-:Y:S02]  /*1190*/  IADD3 R8, P1, PT, R10.reuse, UR12, RZ ;  /* 0x0000000c0a087c10 */ /* 0x040fe4000ff3e0ff */
[----:B------:R-:W-:Y:S02]  /*11a0*/  IADD3.X R3, PT, PT, R9, UR15, RZ, P0, !PT ;  /* 0x0000000f09037c10 */ /* 0x000fe400087fe4ff */
[----:B---3--:R-:W-:Y:S02]  /*11b0*/  IADD3 R10, P0, PT, R10, UR6, RZ ;  /* 0x000000060a0a7c10 */ /* 0x008fe4000ff1e0ff */
[C---:B------:R-:W-:Y:S02]  /*11c0*/  IADD3.X R9, PT, PT, R12.reuse, UR13, RZ, P1, !PT ;  /* 0x0000000d0c097c10 */ /* 0x040fe40008ffe4ff */
[----:B------:R-:W-:Y:S02]  /*11d0*/  IADD3.X R11, PT, PT, R12, UR7, RZ, P0, !PT ;  /* 0x000000070c0b7c10 */ /* 0x000fe400087fe4ff */
[----:B------:R-:W-:-:S07]  /*11e0*/  LEA R0, R0, UR4, 0x2 ;  /* 0x0000000400007c11 */ /* 0x000fce000f8e10ff */
.L_x_103:
[----:B------:R-:W2:Y:S02]  /*11f0*/  LDG.E R12, desc[UR8][R10.64] ;  /* 0x000000080a0c7981 */ /* 0x000ea4000c1e1900 */
[----:B--2---:R-:W-:-:S13]  /*1200*/  FSETP.NEU.AND P0, PT, R12, 1, PT ;  /* 0x3f8000000c00780b */ /* 0x004fda0003f0d000 */
[C---:B------:R-:W-:Y:S01]  /*1210*/  @P0 IMAD.WIDE R12, R5.reuse, 0x4, R2 ;  /* 0x00000004050c0825 */ /* 0x040fe200078e0202 */
[----:B0-----:R0:W2:Y:S04]  /*1220*/  @P0 LDG.E R17, desc[UR8][R6.64] ;  /* 0x0000000806110981 */ /* 0x0010a8000c1e1900 */
[----:B------:R-:W-:Y:S04]  /*1230*/  @P0 LDS R14, [R0+-0x4] ;  /* 0xfffffc00000e0984 */ /* 0x000fe80000000800 */
[----:B------:R1:W3:Y:S01]  /*1240*/  @P0 LDG.E R13, desc[UR8][R12.64] ;  /* 0x000000080c0d0981 */ /* 0x0002e2000c1e1900 */
[----:B------:R-:W-:Y:S01]  /*1250*/  VIADD R4, R4, 0x1 ;  /* 0x0000000104047836 */ /* 0x000fe20000000000 */
[----:B------:R-:W-:Y:S01]  /*1260*/  IADD3 R10, P2, PT, R10, 0x4, RZ ;  /* 0x000000040a0a7810 */ /* 0x000fe20007f5e0ff */
[----:B------:R-:W-:Y:S01]  /*1270*/  VIADD R5, R5, 0x1 ;  /* 0x0000000105057836 */ /* 0x000fe20000000000 */
[----:B------:R-:W4:Y:S01]  /*1280*/  @P0 LDS R15, [R0+0x4] ;  /* 0x00000400000f0984 */ /* 0x000f220000000800 */
[----:B0-----:R-:W-:-:S02]  /*1290*/  IADD3 R6, P1, PT, R6, 0x4, RZ ;  /* 0x0000000406067810 */ /* 0x001fc40007f3e0ff */
[----:B------:R-:W-:Y:S01]  /*12a0*/  IMAD.X R11, RZ, RZ, R11, P2 ;  /* 0x000000ffff0b7224 */ /* 0x000fe200010e060b */
[----:B------:R0:W5:Y:S01]  /*12b0*/  @P0 LDS R19, [R0] ;  /* 0x0000000000130984 */ /* 0x0001620000000800 */
[----:B-1----:R-:W-:Y:S01]  /*12c0*/  @P0 IMAD.MOV.U32 R12, RZ, RZ, R8 ;  /* 0x000000ffff0c0224 */ /* 0x002fe200078e0008 */
[----:B------:R-:W-:Y:S01]  /*12d0*/  IADD3 R8, P3, PT, R8, 0x4, RZ ;  /* 0x0000000408087810 */ /* 0x000fe20007f7e0ff */
[----:B------:R-:W-:Y:S01]  /*12e0*/  IMAD.X R7, RZ, RZ, R7, P1 ;  /* 0x000000ffff077224 */ /* 0x000fe200008e0607 */
[----:B0-----:R-:W-:Y:S01]  /*12f0*/  IADD3 R0, PT, PT, R0, 0x4, RZ ;  /* 0x0000000400007810 */ /* 0x001fe20007ffe0ff */
[----:B----4-:R-:W-:-:S04]  /*1300*/  @P0 FADD R14, R14, R15 ;  /* 0x0000000f0e0e0221 */ /* 0x010fc80000000000 */
[----:B--2---:R-:W-:-:S04]  /*1310*/  @P0 FADD R14, R14, R17 ;  /* 0x000000110e0e0221 */ /* 0x004fc80000000000 */
[----:B---3--:R-:W-:Y:S01]  /*1320*/  @P0 FADD R14, R14, R13 ;  /* 0x0000000d0e0e0221 */ /* 0x008fe20000000000 */
[-C--:B------:R-:W-:Y:S02]  /*1330*/  @P0 MOV R13, R9.reuse ;  /* 0x00000009000d0202 */ /* 0x080fe40000000f00 */
[----:B------:R-:W-:Y:S01]  /*1340*/  IADD3.X R9, PT, PT, RZ, R9, RZ, P3, !PT ;  /* 0x00000009ff097210 */ /* 0x000fe20001ffe4ff */
[----:B-----5:R-:W-:-:S04]  /*1350*/  @P0 FFMA R14, R19, 4, R14 ;  /* 0x40800000130e0823 */ /* 0x020fc8000000000e */
[----:B------:R-:W-:-:S05]  /*1360*/  @P0 FMUL R15, R14, 0.125 ;  /* 0x3e0000000e0f0820 */ /* 0x000fca0000400000 */
[----:B------:R1:W-:Y:S01]  /*1370*/  @P0 STG.E desc[UR8][R12.64], R15 ;  /* 0x0000000f0c000986 */ /* 0x0003e2000c101908 */
[----:B------:R-:W-:-:S13]  /*1380*/  ISETP.NE.AND P0, PT, R4, RZ, PT ;  /* 0x000000ff0400720c */ /* 0x000fda0003f05270 */
[----:B-1----:R-:W-:Y:S05]  /*1390*/  @P0 BRA `(.L_x_103) ;  /* 0xfffffffc00940947 */ /* 0x002fea000383ffff */
[----:B------:R-:W-:Y:S05]  /*13a0*/  EXIT ;  /* 0x000000000000794d */ /* 0x000fea0003800000 */
.L_x_104:
        /* <DEDUP_REMOVED lines=13> */
.L_x_144:


//--------------------- .text._Z10InitArraysPfS_S_Pii --------------------------
	.section	.text._Z10InitArraysPfS_S_Pii,"ax",@progbits
	.align	128
        .global         _Z10InitArraysPfS_S_Pii
        .type           _Z10InitArraysPfS_S_Pii,@function
        .size           _Z10InitArraysPfS_S_Pii,(.L_x_145 - _Z10InitArraysPfS_S_Pii)
        .other          _Z10InitArraysPfS_S_Pii,@"STO_CUDA_ENTRY STV_DEFAULT"
_Z10InitArraysPfS_S_Pii:
.text._Z10InitArraysPfS_S_Pii:
[----:B------:R-:W-:Y:S01]  /*0000*/  LDC R1, c[0x0][0x37c] ;  /* 0x0000df00ff017b82 */ /* 0x000fe20000000800 */
[----:B------:R-:W0:Y:S07]  /*0010*/  LDCU UR5, c[0x0][0x360] ;  /* 0x00006c00ff0577ac */ /* 0x000e2e0008000800 */
[----:B------:R-:W1:Y:S01]  /*0020*/  LDC R6, c[0x0][0x3a0] ;  /* 0x0000e800ff067b82 */ /* 0x000e620000000800 */
[----:B------:R-:W2:Y:S01]  /*0030*/  LDCU.128 UR12, c[0x0][0x390] ;  /* 0x00007200ff0c77ac */ /* 0x000ea20008000c00 */
[----:B------:R-:W3:Y:S06]  /*0040*/  LDCU.128 UR8, c[0x0][0x380] ;  /* 0x00007000ff0877ac */ /* 0x000eec0008000c00 */
[----:B------:R-:W1:Y:S01]  /*0050*/  S2UR UR4, SR_CTAID.X ;  /* 0x00000000000479c3 */ /* 0x000e620000002500 */
[----:B------:R-:W4:Y:S01]  /*0060*/  LDCU.64 UR6, c[0x0][0x358] ;  /* 0x00006b00ff0677ac */ /* 0x000f220008000a00 */
[----:B0-----:R-:W0:Y:S01]  /*0070*/  I2F.U32.RP R0, UR5 ;  /* 0x0000000500007d06 */ /* 0x001e220008209000 */
[----:B------:R-:W-:-:S07]  /*0080*/  ISETP.NE.U32.AND P2, PT, RZ, UR5, PT ;  /* 0x00000005ff007c0c */ /* 0x000fce000bf45070 */
[----:B0-----:R-:W0:Y:S02]  /*0090*/  MUFU.RCP R0, R0 ;  /* 0x0000000000007308 */ /* 0x001e240000001000 */
[----:B0-----:R-:W-:-:S06]  /*00a0*/  VIADD R2, R0, 0xffffffe ;  /* 0x0ffffffe00027836 */ /* 0x001fcc0000000000 */
[----:B------:R0:W5:Y:S02]  /*00b0*/  F2I.FTZ.U32.TRUNC.NTZ R3, R2 ;  /* 0x0000000200037305 */ /* 0x000164000021f000 */
[----:B0-----:R-:W-:Y:S02]  /*00c0*/  IMAD.MOV.U32 R2, RZ, RZ, RZ ;  /* 0x000000ffff027224 */ /* 0x001fe400078e00ff */
[----:B-----5:R-:W-:-:S04]  /*00d0*/  IMAD.MOV R5, RZ, RZ, -R3 ;  /* 0x000000ffff057224 */ /* 0x020fc800078e0a03 */
[----:B------:R-:W-:-:S04]  /*00e0*/  IMAD R5, R5, UR5, RZ ;  /* 0x0000000505057c24 */ /* 0x000fc8000f8e02ff */
[----:B------:R-:W-:-:S04]  /*00f0*/  IMAD.HI.U32 R3, R3, R5, R2 ;  /* 0x0000000503037227 */ /* 0x000fc800078e0002 */
[----:B-1----:R-:W-:Y:S02]  /*0100*/  IMAD R2, R6, UR4, RZ ;  /* 0x0000000406027c24 */ /* 0x002fe4000f8e02ff */
[----:B------:R-:W-:-:S04]  /*0110*/  IMAD.HI.U32 R4, R3, R6, RZ ;  /* 0x0000000603047227 */ /* 0x000fc800078e00ff */
[----:B------:R-:W-:-:S04]  /*0120*/  IMAD.MOV R3, RZ, RZ, -R4 ;  /* 0x000000ffff037224 */ /* 0x000fc800078e0a04 */
[----:B------:R-:W-:Y:S02]  /*0130*/  IMAD R0, R3, UR5, R6 ;  /* 0x0000000503007c24 */ /* 0x000fe4000f8e0206 */
[----:B------:R-:W0:Y:S03]  /*0140*/  S2R R3, SR_TID.X ;  /* 0x0000000000037919 */ /* 0x000e260000002100 */
[----:B------:R-:W-:-:S13]  /*0150*/  ISETP.GE.U32.AND P0, PT, R0, UR5, PT ;  /* 0x0000000500007c0c */ /* 0x000fda000bf06070 */
[----:B------:R-:W-:Y:S01]  /*0160*/  @P0 VIADD R0, R0, -UR5 ;  /* 0x8000000500000c36 */ /* 0x000fe20008000000 */
[----:B------:R-:W-:-:S04]  /*0170*/  @P0 IADD3 R4, PT, PT, R4, 0x1, RZ ;  /* 0x0000000104040810 */ /* 0x000fc80007ffe0ff */
[----:B------:R-:W-:-:S13]  /*0180*/  ISETP.GE.U32.AND P1, PT, R0, UR5, PT ;  /* 0x0000000500007c0c */ /* 0x000fda000bf26070 */
[----:B------:R-:W-:Y:S01]  /*0190*/  @P1 VIADD R4, R4, 0x1 ;  /* 0x0000000104041836 */ /* 0x000fe20000000000 */
[----:B------:R-:W-:-:S04]  /*01a0*/  @!P2 LOP3.LUT R4, RZ, UR5, RZ, 0x33, !PT ;  /* 0x00000005ff04ac12 */ /* 0x000fc8000f8e33ff */
[C---:B------:R-:W-:Y:S01]  /*01b0*/  ISETP.GE.AND P1, PT, R4.reuse, 0x1, PT ;  /* 0x000000010400780c */ /* 0x040fe20003f26270 */
[----:B0-----:R-:W-:-:S05]  /*01c0*/  IMAD R0, R4, R3, RZ ;  /* 0x0000000304007224 */ /* 0x001fca00078e02ff */
[----:B------:R-:W-:Y:S02]  /*01d0*/  IADD3 R27, P0, PT, R2, R0, RZ ;  /* 0x00000000021b7210 */ /* 0x000fe40007f1e0ff */
[----:B------:R-:W-:-:S03]  /*01e0*/  SHF.R.S32.HI R3, RZ, 0x1f, R0 ;  /* 0x0000001fff037819 */ /* 0x000fc60000011400 */
[----:B------:R-:W-:Y:S01]  /*01f0*/  IMAD.SHL.U32 R8, R27, 0x4, RZ ;  /* 0x000000041b087824 */ /* 0x000fe200078e00ff */
[----:B------:R-:W-:-:S04]  /*0200*/  LEA.HI.X.SX32 R6, R2, R3, 0x1, P0 ;  /* 0x0000000302067211 */ /* 0x000fc800000f0eff */
[----:B------:R-:W-:Y:S02]  /*0210*/  SHF.L.U64.HI R3, R27, 0x2, R6 ;  /* 0x000000021b037819 */ /* 0x000fe40000010206 */
[C---:B--2---:R-:W-:Y:S02]  /*0220*/  IADD3 R12, P2, PT, R8.reuse, UR12, RZ ;  /* 0x0000000c080c7c10 */ /* 0x044fe4000ff5e0ff */
[C---:B---3--:R-:W-:Y:S02]  /*0230*/  IADD3 R14, P0, PT, R8.reuse, UR8, RZ ;  /* 0x00000008080e7c10 */ /* 0x048fe4000ff1e0ff */
[C---:B------:R-:W-:Y:S02]  /*0240*/  IADD3 R10, P3, PT, R8.reuse, UR10, RZ ;  /* 0x0000000a080a7c10 */ /* 0x040fe4000ff7e0ff */
[----:B------:R-:W-:Y:S02]  /*0250*/  IADD3 R8, P4, PT, R8, UR14, RZ ;  /* 0x0000000e08087c10 */ /* 0x000fe4000ff9e0ff */
[----:B------:R-:W-:-:S02]  /*0260*/  IADD3.X R13, PT, PT, R3, UR13, RZ, P2, !PT ;  /* 0x0000000d030d7c10 */ /* 0x000fc400097fe4ff */
[C---:B------:R-:W-:Y:S02]  /*0270*/  IADD3.X R15, PT, PT, R3.reuse, UR9, RZ, P0, !PT ;  /* 0x00000009030f7c10 */ /* 0x040fe400087fe4ff */
[C---:B------:R-:W-:Y:S02]  /*0280*/  IADD3.X R11, PT, PT, R3.reuse, UR11, RZ, P3, !PT ;  /* 0x0000000b030b7c10 */ /* 0x040fe40009ffe4ff */
[----:B------:R-:W-:Y:S01]  /*0290*/  IADD3.X R9, PT, PT, R3, UR15, RZ, P4, !PT ;  /* 0x0000000f03097c10 */ /* 0x000fe2000a7fe4ff */
[----:B----4-:R-:W-:Y:S06]  /*02a0*/  @!P1 BRA `(.L_x_105) ;  /* 0x0000000800109947 */ /* 0x010fec0003800000 */
[C---:B------:R-:W-:Y:S01]  /*02b0*/  ISETP.GE.U32.AND P2, PT, R4.reuse, 0x8, PT ;  /* 0x000000080400780c */ /* 0x040fe20003f46070 */
[----:B------:R-:W-:Y:S01]  /*02c0*/  IMAD.MOV.U32 R3, RZ, RZ, RZ ;  /* 0x000000ffff037224 */ /* 0x000fe200078e00ff */
[----:B------:R-:W-:-:S11]  /*02d0*/  LOP3.LUT P0, R28, R4, 0x7, RZ, 0xc0, !PT ;  /* 0x00000007041c7812 */ /* 0x000fd6000780c0ff */
[----:B------:R-:W-:Y:S05]  /*02e0*/  @!P2 BRA `(.L_x_106) ;  /* 0x000000040004a947 */ /* 0x000fea0003800000 */
[C---:B------:R-:W-:Y:S02]  /*02f0*/  LEA R22, P2, R27.reuse, 0x10, 0x2 ;  /* 0x000000101b167811 */ /* 0x040fe400078410ff */
[----:B------:R-:W-:Y:S02]  /*0300*/  LOP3.LUT R3, R4, 0x7ffffff8, RZ, 0xc0, !PT ;  /* 0x7ffffff804037812 */ /* 0x000fe400078ec0ff */
[----:B------:R-:W-:Y:S02]  /*0310*/  LEA.HI.X R27, R27, RZ, R6, 0x2, P2 ;  /* 0x000000ff1b1b7211 */ /* 0x000fe400010f1406 */
[C---:B------:R-:W-:Y:S01]  /*0320*/  IADD3 R25, P2, PT, R22.reuse, UR12, RZ ;  /* 0x0000000c16197c10 */ /* 0x040fe2000ff5e0ff */
[----:B------:R-:W-:Y:S01]  /*0330*/  IMAD.MOV R5, RZ, RZ, -R3 ;  /* 0x000000ffff057224 */ /* 0x000fe200078e0a03 */
[C---:B------:R-:W-:Y:S02]  /*0340*/  IADD3 R24, P3, PT, R22.reuse, UR8, RZ ;  /* 0x0000000816187c10 */ /* 0x040fe4000ff7e0ff */
[----:B------:R-:W-:-:S02]  /*0350*/  IADD3 R23, P4, PT, R22, UR10, RZ ;  /* 0x0000000a16177c10 */ /* 0x000fc4000ff9e0ff */
[----:B------:R-:W-:Y:S02]  /*0360*/  IADD3 R22, P5, PT, R22, UR14, RZ ;  /* 0x0000000e16167c10 */ /* 0x000fe4000ffbe0ff */
[C---:B------:R-:W-:Y:S02]  /*0370*/  IADD3.X R7, PT, PT, R27.reuse, UR13, RZ, P2, !PT ;  /* 0x0000000d1b077c10 */ /* 0x040fe400097fe4ff */
[C---:B------:R-:W-:Y:S02]  /*0380*/  IADD3.X R29, PT, PT, R27.reuse, UR9, RZ, P3, !PT ;  /* 0x000000091b1d7c10 */ /* 0x040fe40009ffe4ff */
[C---:B------:R-:W-:Y:S02]  /*0390*/  IADD3.X R26, PT, PT, R27.reuse, UR11, RZ, P4, !PT ;  /* 0x0000000b1b1a7c10 */ /* 0x040fe4000a7fe4ff */
[----:B------:R-:W-:-:S07]  /*03a0*/  IADD3.X R27, PT, PT, R27, UR15, RZ, P5, !PT ;  /* 0x0000000f1b1b7c10 */ /* 0x000fce000affe4ff */
.L_x_107:
[----:B------:R-:W-:Y:S01]  /*03b0*/  IMAD.MOV.U32 R17, RZ, RZ, R29 ;  /* 0x000000ffff117224 */ /* 0x000fe200078e001d */
[----:B------:R-:W-:Y:S01]  /*03c0*/  MOV R16, R24 ;  /* 0x0000001800107202 */ /* 0x000fe20000000f00 */
[----:B------:R-:W-:Y:S02]  /*03d0*/  IMAD.MOV.U32 R6, RZ, RZ, R25 ;  /* 0x000000ffff067224 */ /* 0x000fe400078e0019 */
[----:B------:R-:W-:Y:S01]  /*03e0*/  IMAD.MOV.U32 R29, RZ, RZ, -0x40800000 ;  /* 0xbf800000ff1d7424 */ /* 0x000fe200078e00ff */
[----:B------:R-:W-:Y:S01]  /*03f0*/  IADD3 R24, P4, PT, R16, 0x20, RZ ;  /* 0x0000002010187810 */ /* 0x000fe20007f9e0ff */
[----:B------:R-:W-:Y:S02]  /*0400*/  IMAD.MOV.U32 R18, RZ, RZ, R23 ;  /* 0x000000ffff127224 */ /* 0x000fe400078e0017 */
[----:B------:R-:W-:Y:S02]  /*0410*/  HFMA2 R23, -RZ, RZ, 0, 5.9604644775390625e-08 ;  /* 0x00000001ff177431 */ /* 0x000fe400000001ff */
[----:B------:R-:W-:Y:S01]  /*0420*/  IMAD.MOV.U32 R25, RZ, RZ, 0x42480000 ;  /* 0x42480000ff197424 */ /* 0x000fe200078e00ff */
[----:B------:R-:W-:Y:S01]  /*0430*/  STG.E desc[UR6][R6.64+-0x10], R29 ;  /* 0xfffff01d06007986 */ /* 0x000fe2000c101906 */
[----:B------:R-:W-:-:S02]  /*0440*/  IMAD.MOV.U32 R19, RZ, RZ, R26 ;  /* 0x000000ffff137224 */ /* 0x000fc400078e001a */
[----:B------:R-:W-:Y:S01]  /*0450*/  IMAD.MOV.U32 R20, RZ, RZ, R22 ;  /* 0x000000ffff147224 */ /* 0x000fe200078e0016 */
[----:B------:R-:W-:Y:S01]  /*0460*/  STG.E desc[UR6][R16.64+-0x10], R25 ;  /* 0xfffff01910007986 */ /* 0x000fe2000c101906 */
[----:B------:R-:W-:Y:S02]  /*0470*/  IMAD.MOV.U32 R21, RZ, RZ, R27 ;  /* 0x000000ffff157224 */ /* 0x000fe400078e001b */
[----:B------:R-:W-:Y:S01]  /*0480*/  VIADD R5, R5, 0x8 ;  /* 0x0000000805057836 */ /* 0x000fe20000000000 */
[----:B------:R-:W-:Y:S01]  /*0490*/  STG.E desc[UR6][R18.64+-0x10], R25 ;  /* 0xfffff01912007986 */ /* 0x000fe2000c101906 */
[----:B------:R-:W-:-:S03]  /*04a0*/  IADD3 R22, P6, PT, R20, 0x20, RZ ;  /* 0x0000002014167810 */ /* 0x000fc60007fde0ff */
[----:B------:R-:W-:Y:S01]  /*04b0*/  STG.E desc[UR6][R20.64+-0x10], R23 ;  /* 0xfffff01714007986 */ /* 0x000fe2000c101906 */
[----:B------:R-:W-:Y:S01]  /*04c0*/  ISETP.NE.AND P2, PT, R5, RZ, PT ;  /* 0x000000ff0500720c */ /* 0x000fe20003f45270 */
[----:B------:R-:W-:Y:S02]  /*04d0*/  IMAD.X R27, RZ, RZ, R21, P6 ;  /* 0x000000ffff1b7224 */ /* 0x000fe400030e0615 */
[----:B------:R-:W-:Y:S04]  /*04e0*/  STG.E desc[UR6][R6.64+-0xc], R29 ;  /* 0xfffff41d06007986 */ /* 0x000fe8000c101906 */
        /* <DEDUP_REMOVED lines=23> */
[----:B------:R0:W-:Y:S04]  /*0660*/  STG.E desc[UR6][R6.64+0xc], R29 ;  /* 0x00000c1d06007986 */ /* 0x0001e8000c101906 */
[----:B------:R-:W-:Y:S04]  /*0670*/  STG.E desc[UR6][R16.64+0xc], R25 ;  /* 0x00000c1910007986 */ /* 0x000fe8000c101906 */
[----:B------:R1:W-:Y:S04]  /*0680*/  STG.E desc[UR6][R18.64+0xc], R25 ;  /* 0x00000c1912007986 */ /* 0x0003e8000c101906 */
[----:B------:R2:W-:Y:S01]  /*0690*/  STG.E desc[UR6][R20.64+0xc], R23 ;  /* 0x00000c1714007986 */ /* 0x0005e2000c101906 */
[----:B0-----:R-:W-:Y:S01]  /*06a0*/  IMAD.X R29, RZ, RZ, R17, P4 ;  /* 0x000000ffff1d7224 */ /* 0x001fe200020e0611 */
[----:B-1----:R-:W-:-:S02]  /*06b0*/  IADD3 R25, P3, PT, R6, 0x20, RZ ;  /* 0x0000002006197810 */ /* 0x002fc40007f7e0ff */
[----:B--2---:R-:W-:-:S03]  /*06c0*/  IADD3 R23, P5, PT, R18, 0x20, RZ ;  /* 0x0000002012177810 */ /* 0x004fc60007fbe0ff */
[----:B------:R-:W-:Y:S01]  /*06d0*/  IMAD.X R7, RZ, RZ, R7, P3 ;  /* 0x000000ffff077224 */ /* 0x000fe200018e0607 */
[----:B------:R-:W-:Y:S01]  /*06e0*/  IADD3.X R26, PT, PT, RZ, R19, RZ, P5, !PT ;  /* 0x00000013ff1a7210 */ /* 0x000fe20002ffe4ff */
[----:B------:R-:W-:Y:S08]  /*06f0*/  @P2 BRA `(.L_x_107) ;  /* 0xfffffffc002c2947 */ /* 0x000ff0000383ffff */
.L_x_106:
[----:B------:R-:W-:Y:S05]  /*0700*/  @!P0 BRA `(.L_x_105) ;  /* 0x0000000000f88947 */ /* 0x000fea0003800000 */
[----:B------:R-:W-:Y:S02]  /*0710*/  ISETP.GE.U32.AND P0, PT, R28, 0x4, PT ;  /* 0x000000041c00780c */ /* 0x000fe40003f06070 */
[----:B------:R-:W-:-:S11]  /*0720*/  LOP3.LUT P2, R22, R4, 0x3, RZ, 0xc0, !PT ;  /* 0x0000000304167812 */ /* 0x000fd6000784c0ff */
[----:B------:R-:W-:Y:S05]  /*0730*/  @!P0 BRA `(.L_x_108) ;  /* 0x0000000000648947 */ /* 0x000fea0003800000 */
[----:B------:R-:W-:Y:S02]  /*0740*/  IMAD.MOV.U32 R5, RZ, RZ, -0x40800000 ;  /* 0xbf800000ff057424 */ /* 0x000fe400078e00ff */
[----:B------:R-:W-:-:S04]  /*0750*/  IMAD.WIDE.U32 R6, R3, 0x4, R12 ;  /* 0x0000000403067825 */ /* 0x000fc800078e000c */
[----:B------:R-:W-:Y:S01]  /*0760*/  IMAD.MOV.U32 R23, RZ, RZ, 0x42480000 ;  /* 0x42480000ff177424 */ /* 0x000fe200078e00ff */
[----:B------:R0:W-:Y:S01]  /*0770*/  STG.E desc[UR6][R6.64], R5 ;  /* 0x0000000506007986 */ /* 0x0001e2000c101906 */
[----:B------:R-:W-:-:S04]  /*0780*/  IMAD.WIDE.U32 R16, R3, 0x4, R14 ;  /* 0x0000000403107825 */ /* 0x000fc800078e000e */
[C---:B------:R-:W-:Y:S01]  /*0790*/  IMAD.WIDE.U32 R18, R3.reuse, 0x4, R10 ;  /* 0x0000000403127825 */ /* 0x040fe200078e000a */
[----:B------:R0:W-:Y:S03]  /*07a0*/  STG.E desc[UR6][R16.64], R23 ;  /* 0x0000001710007986 */ /* 0x0001e6000c101906 */
[----:B------:R-:W-:Y:S01]  /*07b0*/  IMAD.MOV.U32 R25, RZ, RZ, 0x1 ;  /* 0x00000001ff197424 */ /* 0x000fe200078e00ff */
[----:B------:R0:W-:Y:S01]  /*07c0*/  STG.E desc[UR6][R18.64], R23 ;  /* 0x0000001712007986 */ /* 0x0001e2000c101906 */
[C---:B------:R-:W-:Y:S01]  /*07d0*/  IMAD.WIDE.U32 R20, R3.reuse, 0x4, R8 ;  /* 0x0000000403147825 */ /* 0x040fe200078e0008 */
[----:B------:R-:W-:-:S03]  /*07e0*/  IADD3 R3, PT, PT, R3, 0x4, RZ ;  /* 0x0000000403037810 */ /* 0x000fc60007ffe0ff */
[----:B------:R-:W-:Y:S01]  /*07f0*/  IMAD.MOV.U32 R27, RZ, RZ, -0x40800000 ;  /* 0xbf800000ff1b7424 */ /* 0x000fe200078e00ff */
[----:B------:R0:W-:Y:S04]  /*0800*/  STG.E desc[UR6][R20.64], R25 ;  /* 0x0000001914007986 */ /* 0x0001e8000c101906 */
        /* <DEDUP_REMOVED lines=11> */
[----:B------:R0:W-:Y:S02]  /*08c0*/  STG.E desc[UR6][R20.64+0xc], R25 ;  /* 0x00000c1914007986 */ /* 0x0001e4000c101906 */
.L_x_108:
[----:B------:R-:W-:Y:S05]  /*08d0*/  @!P2 BRA `(.L_x_105) ;  /* 0x000000000084a947 */ /* 0x000fea0003800000 */
[----:B------:R-:W-:Y:S02]  /*08e0*/  ISETP.NE.AND P0, PT, R22, 0x1, PT ;  /* 0x000000011600780c */ /* 0x000fe40003f05270 */
[----:B0-----:R-:W-:-:S04]  /*08f0*/  LOP3.LUT R5, R4, 0x1, RZ, 0xc0, !PT ;  /* 0x0000000104057812 */ /* 0x001fc800078ec0ff */
[----:B------:R-:W-:-:S07]  /*0900*/  ISETP.NE.U32.AND P2, PT, R5, 0x1, PT ;  /* 0x000000010500780c */ /* 0x000fce0003f45070 */
[----:B------:R-:W-:Y:S06]  /*0910*/  @!P0 BRA `(.L_x_109) ;  /* 0x0000000000448947 */ /* 0x000fec0003800000 */
        /* <DEDUP_REMOVED lines=9> */
[----:B------:R-:W-:-:S04]  /*09b0*/  IMAD.WIDE.U32 R20, R3, 0x4, R8 ;  /* 0x0000000403147825 */ /* 0x000fc800078e0008 */
[----:B------:R-:W-:Y:S01]  /*09c0*/  IMAD.MOV.U32 R27, RZ, RZ, -0x40800000 ;  /* 0xbf800000ff1b7424 */ /* 0x000fe200078e00ff */
[----:B------:R0:W-:Y:S01]  /*09d0*/  STG.E desc[UR6][R20.64], R25 ;  /* 0x0000001914007986 */ /* 0x0001e2000c101906 */
[----:B------:R-:W-:-:S03]  /*09e0*/  VIADD R3, R3, 0x2 ;  /* 0x0000000203037836 */ /* 0x000fc60000000000 */
[----:B------:R0:W-:Y:S04]  /*09f0*/  STG.E desc[UR6][R6.64+0x4], R27 ;  /* 0x0000041b06007986 */ /* 0x0001e8000c101906 */
[----:B------:R0:W-:Y:S04]  /*0a00*/  STG.E desc[UR6][R16.64+0x4], R23 ;  /* 0x0000041710007986 */ /* 0x0001e8000c101906 */
[----:B------:R0:W-:Y:S04]  /*0a10*/  STG.E desc[UR6][R18.64+0x4], R23 ;  /* 0x0000041712007986 */ /* 0x0001e8000c101906 */
[----:B------:R0:W-:Y:S02]  /*0a20*/  STG.E desc[UR6][R20.64+0x4], R25 ;  /* 0x0000041914007986 */ /* 0x0001e4000c101906 */
.L_x_109:
[----:B------:R-:W-:Y:S05]  /*0a30*/  @P2 BRA `(.L_x_105) ;  /* 0x00000000002c2947 */ /* 0x000fea0003800000 */
[----:B0-----:R-:W-:Y:S01]  /*0a40*/  MOV R5, 0xbf800000 ;  /* 0xbf80000000057802 */ /* 0x001fe20000000f00 */
        /* <DEDUP_REMOVED lines=8> */
[----:B------:R-:W-:-:S05]  /*0ad0*/  IMAD.WIDE.U32 R20, R3, 0x4, R8 ;  /* 0x0000000403147825 */ /* 0x000fca00078e0008 */
[----:B------:R1:W-:Y:S02]  /*0ae0*/  STG.E desc[UR6][R20.64], R25 ;  /* 0x0000001914007986 */ /* 0x0003e4000c101906 */
.L_x_105:
[----:B------:R-:W2:Y:S01]  /*0af0*/  LDCU UR4, c[0x0][0x3a0] ;  /* 0x00007400ff0477ac */ /* 0x000ea20008000800 */
[----:B------:R-:W-:Y:S01]  /*0b00*/  ISETP.NE.AND P0, PT, R0, RZ, PT ;  /* 0x000000ff0000720c */ /* 0x000fe20003f05270 */
[----:B------:R-:W-:Y:S01]  /*0b10*/  IMAD.IADD R3, R4, 0x1, R0 ;  /* 0x0000000104037824 */ /* 0x000fe200078e0200 */
[----:B------:R-:W-:Y:S11]  /*0b20*/  BSSY.RECONVERGENT B0, `(.L_x_110) ;  /* 0x0000012000007945 */ /* 0x000ff60003800200 */
[----:B01----:R-:W-:Y:S01]  /*0b30*/  @!P0 IMAD.MOV.U32 R5, RZ, RZ, 0x3f800000 ;  /* 0x3f800000ff058424 */ /* 0x003fe200078e00ff */
[----:B--2---:R-:W-:-:S04]  /*0b40*/  ISETP.GE.AND P2, PT, R3, UR4, PT ;  /* 0x0000000403007c0c */ /* 0x004fc8000bf46270 */
[----:B------:R0:W-:Y:S04]  /*0b50*/  @!P0 STG.E desc[UR6][R12.64], R5 ;  /* 0x000000050c008986 */ /* 0x0001e8000c101906 */
[----:B------:R0:W-:Y:S04]  /*0b60*/  @!P0 STG.E desc[UR6][R14.64], RZ ;  /* 0x000000ff0e008986 */ /* 0x0001e8000c101906 */
[----:B------:R0:W-:Y:S04]  /*0b70*/  @!P0 STG.E desc[UR6][R10.64], RZ ;  /* 0x000000ff0a008986 */ /* 0x0001e8000c101906 */
[----:B------:R0:W-:Y:S01]  /*0b80*/  @!P0 STG.E desc[UR6][R8.64], RZ ;  /* 0x000000ff08008986 */ /* 0x0001e2000c101906 */
[----:B------:R-:W-:Y:S01]  /*0b90*/  ISETP.NE.OR P0, PT, R2, RZ, !P1 ;  /* 0x000000ff0200720c */ /* 0x000fe20004f05670 */
[----:B------:R-:W-:-:S12]  /*0ba0*/  @!P2 BRA `(.L_x_111) ;  /* 0x000000000024a947 */ /* 0x000fd80003800000 */
[----:B0-----:R-:W-:Y:S02]  /*0bb0*/  IMAD.MOV.U32 R5, RZ, RZ, 0x3f800000 ;  /* 0x3f800000ff057424 */ /* 0x001fe400078e00ff */
[----:B------:R-:W-:-:S04]  /*0bc0*/  IMAD.WIDE R6, R4, 0x4, R12 ;  /* 0x0000000404067825 */ /* 0x000fc800078e020c */
[C---:B------:R-:W-:Y:S01]  /*0bd0*/  IMAD.WIDE R16, R4.reuse, 0x4, R14 ;  /* 0x0000000404107825 */ /* 0x040fe200078e020e */
[----:B------:R1:W-:Y:S03]  /*0be0*/  STG.E desc[UR6][R6.64+-0x4], R5 ;  /* 0xfffffc0506007986 */ /* 0x0003e6000c101906 */
[C---:B------:R-:W-:Y:S01]  /*0bf0*/  IMAD.WIDE R18, R4.reuse, 0x4, R10 ;  /* 0x0000000404127825 */ /* 0x040fe200078e020a */
[----:B------:R1:W-:Y:S03]  /*0c00*/  STG.E desc[UR6][R16.64+-0x4], RZ ;  /* 0xfffffcff10007986 */ /* 0x0003e6000c101906 */
[----:B------:R-:W-:Y:S01]  /*0c10*/  IMAD.WIDE R20, R4, 0x4, R8 ;  /* 0x0000000404147825 */ /* 0x000fe200078e0208 */
[----:B------:R1:W-:Y:S04]  /*0c20*/  STG.E desc[UR6][R18.64+-0x4], RZ ;  /* 0xfffffcff12007986 */ /* 0x0003e8000c101906 */
[----:B------:R1:W-:Y:S02]  /*0c30*/  STG.E desc[UR6][R20.64+-0x4], RZ ;  /* 0xfffffcff14007986 */ /* 0x0003e4000c101906 */
.L_x_111:
[----:B------:R-:W-:Y:S05]  /*0c40*/  BSYNC.RECONVERGENT B0 ;  /* 0x0000000000007941 */ /* 0x000fea0003800200 */
.L_x_110:
[----:B------:R-:W-:Y:S05]  /*0c50*/  @P0 BRA `(.L_x_112) ;  /* 0x0000000400f40947 */ /* 0x000fea0003800000 */
[C---:B------:R-:W-:Y:S01]  /*0c60*/  ISETP.GE.U32.AND P2, PT, R4.reuse, 0x8, PT ;  /* 0x000000080400780c */ /* 0x040fe20003f46070 */
[----:B------:R-:W-:Y:S01]  /*0c70*/  HFMA2 R24, -RZ, RZ, 0, 0 ;  /* 0x00000000ff187431 */ /* 0x000fe200000001ff */
[----:B------:R-:W-:-:S11]  /*0c80*/  LOP3.LUT P0, R25, R4, 0x7, RZ, 0xc0, !PT ;  /* 0x0000000704197812 */ /* 0x000fd6000780c0ff */
[----:B------:R-:W-:Y:S05]  /*0c90*/  @!P2 BRA `(.L_x_113) ;  /* 0x000000040008a947 */ /* 0x000fea0003800000 */
[----:B------:R-:W2:Y:S01]  /*0ca0*/  LDCU.64 UR4, c[0x0][0x390] ;  /* 0x00007200ff0477ac */ /* 0x000ea20008000a00 */
[----:B01----:R-:W-:Y:S02]  /*0cb0*/  SHF.R.S32.HI R5, RZ, 0x1f, R0 ;  /* 0x0000001fff057819 */ /* 0x003fe40000011400 */
[----:B------:R-:W-:Y:S01]  /*0cc0*/  IADD3 R6, P2, PT, R2, R0, RZ ;  /* 0x0000000002067210 */ /* 0x000fe20007f5e0ff */
[----:B------:R-:W0:Y:S01]  /*0cd0*/  LDCU UR8, c[0x0][0x380] ;  /* 0x00007000ff0877ac */ /* 0x000e220008000800 */
[----:B------:R-:W-:Y:S02]  /*0ce0*/  LOP3.LUT R24, R4, 0x7ffffff8, RZ, 0xc0, !PT ;  /* 0x7ffffff804187812 */ /* 0x000fe400078ec0ff */
[----:B------:R-:W-:Y:S02]  /*0cf0*/  LEA.HI.X.SX32 R5, R2, R5, 0x1, P2 ;  /* 0x0000000502057211 */ /* 0x000fe400010f0eff */
[----:B------:R-:W-:Y:S01]  /*0d00*/  LEA R18, P2, R6, 0x10, 0x2 ;  /* 0x0000001006127811 */ /* 0x000fe200078410ff */
[----:B------:R-:W-:-:S03]  /*0d10*/  IMAD.MOV R20, RZ, RZ, -R24 ;  /* 0x000000ffff147224 */ /* 0x000fc600078e0a18 */
[----:B------:R-:W-:Y:S02]  /*0d20*/  LEA.HI.X R5, R6, RZ, R5, 0x2, P2 ;  /* 0x000000ff06057211 */ /* 0x000fe400010f1405 */
[C---:B------:R-:W-:Y:S02]  /*0d30*/  IADD3 R22, P4, PT, R18.reuse, UR10, RZ ;  /* 0x0000000a12167c10 */ /* 0x040fe4000ff9e0ff */
[C---:B--2---:R-:W-:Y:S02]  /*0d40*/  IADD3 R23, P2, PT, R18.reuse, UR4, RZ ;  /* 0x0000000412177c10 */ /* 0x044fe4000ff5e0ff */
[----:B------:R-:W-:Y:S02]  /*0d50*/  IADD3.X R6, PT, PT, R5, UR11, RZ, P4, !PT ;  /* 0x0000000b05067c10 */ /* 0x000fe4000a7fe4ff */
[C---:B0-----:R-:W-:Y:S02]  /*0d60*/  IADD3 R16, P3, PT, R18.reuse, UR8, RZ ;  /* 0x0000000812107c10 */ /* 0x041fe4000ff7e0ff */
[----:B------:R-:W-:-:S02]  /*0d70*/  IADD3 R18, P5, PT, R18, UR14, RZ ;  /* 0x0000000e12127c10 */ /* 0x000fc4000ffbe0ff */
[C---:B------:R-:W-:Y:S02]  /*0d80*/  IADD3.X R21, PT, PT, R5.reuse, UR5, RZ, P2, !PT ;  /* 0x0000000505157c10 */ /* 0x040fe400097fe4ff */
[C---:B------:R-:W-:Y:S02]  /*0d90*/  IADD3.X R17, PT, PT, R5.reuse, UR9, RZ, P3, !PT ;  /* 0x0000000905117c10 */ /* 0x040fe40009ffe4ff */
[----:B------:R-:W-:-:S07]  /*0da0*/  IADD3.X R5, PT, PT, R5, UR15, RZ, P5, !PT ;  /* 0x0000000f05057c10 */ /* 0x000fce000affe4ff */
.L_x_114:
[----:B------:R-:W-:Y:S02]  /*0db0*/  IMAD.MOV.U32 R26, RZ, RZ, 0x3f800000 ;  /* 0x3f800000ff1a7424 */ /* 0x000fe400078e00ff */
[----:B------:R-:W-:Y:S02]  /*0dc0*/  IMAD.MOV.U32 R28, RZ, RZ, R23 ;  /* 0x000000ffff1c7224 */ /* 0x000fe400078e0017 */
[----:B------:R-:W-:Y:S02]  /*0dd0*/  IMAD.MOV.U32 R29, RZ, RZ, R21 ;  /* 0x000000ffff1d7224 */ /* 0x000fe400078e0015 */
[----:B------:R-:W-:Y:S01]  /*0de0*/  IMAD.MOV.U32 R7, RZ, RZ, R6 ;  /* 0x000000ffff077224 */ /* 0x000fe200078e0006 */
[----:B------:R-:W-:Y:S01]  /*0df0*/  MOV R6, R22 ;  /* 0x0000001600067202 */ /* 0x000fe20000000f00 */
[----:B------:R-:W-:Y:S01]  /*0e00*/  IMAD.MOV.U32 R19, RZ, RZ, R5 ;  /* 0x000000ffff137224 */ /* 0x000fe200078e0005 */
[----:B------:R-:W-:Y:S01]  /*0e10*/  STG.E desc[UR6][R28.64+-0x10], R26 ;  /* 0xfffff01a1c007986 */ /* 0x000fe2000c101906 */
[----:B------:R-:W-:Y:S01]  /*0e20*/  VIADD R20, R20, 0x8 ;  /* 0x0000000814147836 */ /* 0x000fe20000000000 */
[----:B------:R-:W-:-:S02]  /*0e30*/  IADD3 R23, P3, PT, R28, 0x20, RZ ;  /* 0x000000201c177810 */ /* 0x000fc40007f7e0ff */
[----:B------:R-:W-:Y:S01]  /*0e40*/  STG.E desc[UR6][R16.64+-0x10], RZ ;  /* 0xfffff0ff10007986 */ /* 0x000fe2000c101906 */
[----:B------:R-:W-:Y:S02]  /*0e50*/  IADD3 R22, P4, PT, R6, 0x20, RZ ;  /* 0x0000002006167810 */ /* 0x000fe40007f9e0ff */
[----:B------:R-:W-:Y:S01]  /*0e60*/  ISETP.NE.AND P2, PT, R20, RZ, PT ;  /* 0x000000ff1400720c */ /* 0x000fe20003f45270 */
[----:B------:R-:W-:Y:S01]  /*0e70*/  STG.E desc[UR6][R6.64+-0x10], RZ ;  /* 0xfffff0ff06007986 */ /* 0x000fe2000c101906 */
[----:B------:R-:W-:-:S03]  /*0e80*/  IMAD.X R21, RZ, RZ, R29, P3 ;  /* 0x000000ffff157224 */ /* 0x000fc600018e061d */
[----:B------:R-:W-:Y:S04]  /*0e90*/  STG.E desc[UR6][R18.64+-0x10], RZ ;  /* 0xfffff0ff12007986 */ /* 0x000fe8000c101906 */
[----:B------:R-:W-:Y:S04]  /*0ea0*/  STG.E desc[UR6][R28.64+-0xc], R26 ;  /* 0xfffff41a1c007986 */ /* 0x000fe8000c101906 */
[----:B------:R-:W-:Y:S04]  /*0eb0*/  STG.E desc[UR6][R16.64+-0xc], RZ ;  /* 0xfffff4ff10007986 */ /* 0x000fe8000c101906 */
[----:B------:R-:W-:Y:S04]  /*0ec0*/  STG.E desc[UR6][R6.64+-0xc], RZ ;  /* 0xfffff4ff06007986 */ /* 0x000fe8000c101906 */
        /* <DEDUP_REMOVED lines=22> */
[----:B------:R0:W-:Y:S04]  /*1030*/  STG.E desc[UR6][R16.64+0xc], RZ ;  /* 0x00000cff10007986 */ /* 0x0001e8000c101906 */
[----:B------:R1:W-:Y:S04]  /*1040*/  STG.E desc[UR6][R6.64+0xc], RZ ;  /* 0x00000cff06007986 */ /* 0x0003e8000c101906 */
[----:B------:R2:W-:Y:S01]  /*1050*/  STG.E desc[UR6][R18.64+0xc], RZ ;  /* 0x00000cff12007986 */ /* 0x0005e2000c101906 */
[----:B0-----:R-:W-:Y:S01]  /*1060*/  IADD3 R16, P3, PT, R16, 0x20, RZ ;  /* 0x0000002010107810 */ /* 0x001fe20007f7e0ff */
[----:B-1----:R-:W-:-:S04]  /*1070*/  IMAD.X R6, RZ, RZ, R7, P4 ;  /* 0x000000ffff067224 */ /* 0x002fc800020e0607 */
[----:B------:R-:W-:Y:S01]  /*1080*/  IMAD.X R17, RZ, RZ, R17, P3 ;  /* 0x000000ffff117224 */ /* 0x000fe200018e0611 */
[----:B--2---:R-:W-:-:S04]  /*1090*/  IADD3 R18, P5, PT, R18, 0x20, RZ ;  /* 0x0000002012127810 */ /* 0x004fc80007fbe0ff */
[----:B------:R-:W-:Y:S01]  /*10a0*/  IADD3.X R5, PT, PT, RZ, R19, RZ, P5, !PT ;  /* 0x00000013ff057210 */ /* 0x000fe20002ffe4ff */
[----:B------:R-:W-:Y:S08]  /*10b0*/  @P2 BRA `(.L_x_114) ;  /* 0xfffffffc003c2947 */ /* 0x000ff0000383ffff */
.L_x_113:
[----:B------:R-:W-:Y:S05]  /*10c0*/  @!P0 BRA `(.L_x_112) ;  /* 0x0000000000d88947 */ /* 0x000fea0003800000 */
[----:B------:R-:W-:Y:S02]  /*10d0*/  ISETP.GE.U32.AND P0, PT, R25, 0x4, PT ;  /* 0x000000041900780c */ /* 0x000fe40003f06070 */
[----:B------:R-:W-:-:S11]  /*10e0*/  LOP3.LUT P2, R22, R4, 0x3, RZ, 0xc0, !PT ;  /* 0x0000000304167812 */ /* 0x000fd6000784c0ff */
[----:B------:R-:W-:Y:S05]  /*10f0*/  @!P0 BRA `(.L_x_115) ;  /* 0x0000000000588947 */ /* 0x000fea0003800000 */
[----:B01----:R-:W-:Y:S02]  /*1100*/  IMAD.MOV.U32 R5, RZ, RZ, 0x3f800000 ;  /* 0x3f800000ff057424 */ /* 0x003fe400078e00ff */
[----:B------:R-:W-:-:S04]  /*1110*/  IMAD.WIDE.U32 R6, R24, 0x4, R12 ;  /* 0x0000000418067825 */ /* 0x000fc800078e000c */
[C---:B------:R-:W-:Y:S01]  /*1120*/  IMAD.WIDE.U32 R16, R24.reuse, 0x4, R14 ;  /* 0x0000000418107825 */ /* 0x040fe200078e000e */
[----:B------:R2:W-:Y:S03]  /*1130*/  STG.E desc[UR6][R6.64], R5 ;  /* 0x0000000506007986 */ /* 0x0005e6000c101906 */
[C---:B------:R-:W-:Y:S01]  /*1140*/  IMAD.WIDE.U32 R18, R24.reuse, 0x4, R10 ;  /* 0x0000000418127825 */ /* 0x040fe200078e000a */
[----:B------:R2:W-:Y:S03]  /*1150*/  STG.E desc[UR6][R16.64], RZ ;  /* 0x000000ff10007986 */ /* 0x0005e6000c101906 */
[C---:B------:R-:W-:Y:S01]  /*1160*/  IMAD.WIDE.U32 R20, R24.reuse, 0x4, R8 ;  /* 0x0000000418147825 */ /* 0x040fe200078e0008 */
[----:B------:R2:W-:Y:S03]  /*1170*/  STG.E desc[UR6][R18.64], RZ ;  /* 0x000000ff12007986 */ /* 0x0005e6000c101906 */
[----:B------:R-:W-:Y:S01]  /*1180*/  VIADD R24, R24, 0x4 ;  /* 0x0000000418187836 */ /* 0x000fe20000000000 */
[----:B------:R2:W-:Y:S04]  /*1190*/  STG.E desc[UR6][R20.64], RZ ;  /* 0x000000ff14007986 */ /* 0x0005e8000c101906 */
[----:B------:R2:W-:Y:S04]  /*11a0*/  STG.E desc[UR6][R6.64+0x4], R5 ;  /* 0x0000040506007986 */ /* 0x0005e8000c101906 */
[----:B------:R2:W-:Y:S04]  /*11b0*/  STG.E desc[UR6][R16.64+0x4], RZ ;  /* 0x000004ff10007986 */ /* 0x0005e8000c101906 */
[----:B------:R2:W-:Y:S04]  /*11c0*/  STG.E desc[UR6][R18.64+0x4], RZ ;  /* 0x000004ff12007986 */ /* 0x0005e8000c101906 */
        /* <DEDUP_REMOVED lines=8> */
[----:B------:R2:W-:Y:S02]  /*1250*/  STG.E desc[UR6][R20.64+0xc], RZ ;  /* 0x00000cff14007986 */ /* 0x0005e4000c101906 */
.L_x_115:
[----:B------:R-:W-:Y:S05]  /*1260*/  @!P2 BRA `(.L_x_112) ;  /* 0x000000000070a947 */ /* 0x000fea0003800000 */
[----:B------:R-:W-:Y:S02]  /*1270*/  ISETP.NE.AND P0, PT, R22, 0x1, PT ;  /* 0x000000011600780c */ /* 0x000fe40003f05270 */
[----:B012---:R-:W-:-:S04]  /*1280*/  LOP3.LUT R5, R4, 0x1, RZ, 0xc0, !PT ;  /* 0x0000000104057812 */ /* 0x007fc800078ec0ff */
[----:B------:R-:W-:-:S07]  /*1290*/  ISETP.NE.U32.AND P2, PT, R5, 0x1, PT ;  /* 0x000000010500780c */ /* 0x000fce0003f45070 */
[----:B------:R-:W-:Y:S06]  /*12a0*/  @!P0 BRA `(.L_x_116) ;  /* 0x0000000000388947 */ /* 0x000fec0003800000 */
[----:B------:R-:W-:Y:S02]  /*12b0*/  IMAD.MOV.U32 R5, RZ, RZ, 0x3f800000 ;  /* 0x3f800000ff057424 */ /* 0x000fe400078e00ff */
        /* <DEDUP_REMOVED lines=12> */
[----:B------:R0:W-:Y:S02]  /*1380*/  STG.E desc[UR6][R20.64+0x4], RZ ;  /* 0x000004ff14007986 */ /* 0x0001e4000c101906 */
.L_x_116:
[----:B------:R-:W-:Y:S05]  /*1390*/  @P2 BRA `(.L_x_112) ;  /* 0x0000000000242947 */ /* 0x000fea0003800000 */
[----:B0-----:R-:W-:Y:S02]  /*13a0*/  IMAD.MOV.U32 R5, RZ, RZ, 0x3f800000 ;  /* 0x3f800000ff057424 */ /* 0x001fe400078e00ff */
[----:B------:R-:W-:-:S04]  /*13b0*/  IMAD.WIDE.U32 R6, R24, 0x4, R12 ;  /* 0x0000000418067825 */ /* 0x000fc800078e000c */
[C---:B------:R-:W-:Y:S01]  /*13c0*/  IMAD.WIDE.U32 R16, R24.reuse, 0x4, R14 ;  /* 0x0000000418107825 */ /* 0x040fe200078e000e */
[----:B------:R3:W-:Y:S03]  /*13d0*/  STG.E desc[UR6][R6.64], R5 ;  /* 0x0000000506007986 */ /* 0x0007e6000c101906 */
[C---:B------:R-:W-:Y:S01]  /*13e0*/  IMAD.WIDE.U32 R18, R24.reuse, 0x4, R10 ;  /* 0x0000000418127825 */ /* 0x040fe200078e000a */
[----:B------:R3:W-:Y:S03]  /*13f0*/  STG.E desc[UR6][R16.64], RZ ;  /* 0x000000ff10007986 */ /* 0x0007e6000c101906 */
[----:B------:R-:W-:Y:S01]  /*1400*/  IMAD.WIDE.U32 R24, R24, 0x4, R8 ;  /* 0x0000000418187825 */ /* 0x000fe200078e0008 */
[----:B------:R3:W-:Y:S04]  /*1410*/  STG.E desc[UR6][R18.64], RZ ;  /* 0x000000ff12007986 */ /* 0x0007e8000c101906 */
[----:B------:R3:W-:Y:S02]  /*1420*/  STG.E desc[UR6][R24.64], RZ ;  /* 0x000000ff18007986 */ /* 0x0007e4000c101906 */
.L_x_112:
[----:B------:R-:W4:Y:S02]  /*1430*/  LDCU UR4, c[0x0][0x3a0] ;  /* 0x00007400ff0477ac */ /* 0x000f240008000800 */
[----:B----4-:R-:W-:-:S06]  /*1440*/  UIADD3 UR4, UPT, UPT, UR4, -0x1, URZ ;  /* 0xffffffff04047890 */ /* 0x010fcc000fffe0ff */
[----:B------:R-:W-:-:S13]  /*1450*/  ISETP.NE.OR P0, PT, R2, UR4, !P1 ;  /* 0x0000000402007c0c */ /* 0x000fda000cf05670 */
[----:B------:R-:W-:Y:S05]  /*1460*/  @P0 BRA `(.L_x_117) ;  /* 0x0000000800080947 */ /* 0x000fea0003800000 */
[C---:B------:R-:W-:Y:S01]  /*1470*/  ISETP.GE.U32.AND P2, PT, R4.reuse, 0x8, PT ;  /* 0x000000080400780c */ /* 0x040fe20003f46070 */
[----:B------:R-:W-:Y:S01]  /*1480*/  HFMA2 R23, -RZ, RZ, 0, 0 ;  /* 0x00000000ff177431 */ /* 0x000fe200000001ff */
[----:B---3--:R-:W-:-:S11]  /*1490*/  LOP3.LUT P0, R24, R4, 0x7, RZ, 0xc0, !PT ;  /* 0x0000000704187812 */ /* 0x008fd6000780c0ff */
[----:B------:R-:W-:Y:S05]  /*14a0*/  @!P2 BRA `(.L_x_118) ;  /* 0x000000040008a947 */ /* 0x000fea0003800000 */
[----:B------:R-:W3:Y:S01]  /*14b0*/  LDCU.64 UR4, c[0x0][0x390] ;  /* 0x00007200ff0477ac */ /* 0x000ee20008000a00 */
[----:B012---:R-:W-:Y:S02]  /*14c0*/  IADD3 R20, P2, PT, R2, R0, RZ ;  /* 0x0000000002147210 */ /* 0x007fe40007f5e0ff */
[----:B------:R-:W-:Y:S01]  /*14d0*/  SHF.R.S32.HI R5, RZ, 0x1f, R0 ;  /* 0x0000001fff057819 */ /* 0x000fe20000011400 */
[----:B------:R-:W0:Y:S01]  /*14e0*/  LDCU UR8, c[0x0][0x380] ;  /* 0x00007000ff0877ac */ /* 0x000e220008000800 */
[----:B------:R-:W-:Y:S02]  /*14f0*/  LOP3.LUT R23, R4, 0x7ffffff8, RZ, 0xc0, !PT ;  /* 0x7ffffff804177812 */ /* 0x000fe400078ec0ff */
[----:B------:R-:W-:Y:S02]  /*1500*/  LEA.HI.X.SX32 R5, R2, R5, 0x1, P2 ;  /* 0x0000000502057211 */ /* 0x000fe400010f0eff */
[----:B------:R-:W-:Y:S01]  /*1510*/  LEA R7, P2, R20, 0x10, 0x2 ;  /* 0x0000001014077811 */ /* 0x000fe200078410ff */
[----:B------:R-:W-:-:S03]  /*1520*/  IMAD.MOV R6, RZ, RZ, -R23 ;  /* 0x000000ffff067224 */ /* 0x000fc600078e0a17 */
[----:B------:R-:W-:Y:S02]  /*1530*/  LEA.HI.X R20, R20, RZ, R5, 0x2, P2 ;  /* 0x000000ff14147211 */ /* 0x000fe400010f1405 */
[C---:B------:R-:W-:Y:S02]  /*1540*/  IADD3 R18, P4, PT, R7.reuse, UR10, RZ ;  /* 0x0000000a07127c10 */ /* 0x040fe4000ff9e0ff */
[C---:B---3--:R-:W-:Y:S02]  /*1550*/  IADD3 R16, P2, PT, R7.reuse, UR4, RZ ;  /* 0x0000000407107c10 */ /* 0x048fe4000ff5e0ff */
[----:B------:R-:W-:Y:S02]  /*1560*/  IADD3.X R19, PT, PT, R20, UR11, RZ, P4, !PT ;  /* 0x0000000b14137c10 */ /* 0x000fe4000a7fe4ff */
[C---:B0-----:R-:W-:Y:S02]  /*1570*/  IADD3 R22, P3, PT, R7.reuse, UR8, RZ ;  /* 0x0000000807167c10 */ /* 0x041fe4000ff7e0ff */
[----:B------:R-:W-:-:S02]  /*1580*/  IADD3 R7, P5, PT, R7, UR14, RZ ;  /* 0x0000000e07077c10 */ /* 0x000fc4000ffbe0ff */
[C---:B------:R-:W-:Y:S02]  /*1590*/  IADD3.X R17, PT, PT, R20.reuse, UR5, RZ, P2, !PT ;  /* 0x0000000514117c10 */ /* 0x040fe400097fe4ff */
[C---:B------:R-:W-:Y:S02]  /*15a0*/  IADD3.X R5, PT, PT, R20.reuse, UR9, RZ, P3, !PT ;  /* 0x0000000914057c10 */ /* 0x040fe40009ffe4ff */
[----:B------:R-:W-:-:S07]  /*15b0*/  IADD3.X R20, PT, PT, R20, UR15, RZ, P5, !PT ;  /* 0x0000000f14147c10 */ /* 0x000fce000affe4ff */
.L_x_119:
[----:B------:R-:W-:Y:S01]  /*15c0*/  IMAD.MOV.U32 R25, RZ, RZ, 0x3f800000 ;  /* 0x3f800000ff197424 */ /* 0x000fe200078e00ff */
[----:B------:R-:W-:Y:S01]  /*15d0*/  MOV R21, R20 ;  /* 0x0000001400157202 */ /* 0x000fe20000000f00 */
[----:B------:R-:W-:Y:S02]  /*15e0*/  IMAD.MOV.U32 R26, RZ, RZ, 0x42c80000 ;  /* 0x42c80000ff1a7424 */ /* 0x000fe400078e00ff */
[----:B------:R-:W-:Y:S01]  /*15f0*/  IMAD.MOV.U32 R28, RZ, RZ, R22 ;  /* 0x000000ffff1c7224 */ /* 0x000fe200078e0016 */
[----:B------:R-:W-:Y:S01]  /*1600*/  STG.E desc[UR6][R16.64+-0x10], R25 ;  /* 0xfffff01910007986 */ /* 0x000fe2000c101906 */
[----:B------:R-:W-:Y:S02]  /*1610*/  IMAD.MOV.U32 R29, RZ, RZ, R5 ;  /* 0x000000ffff1d7224 */ /* 0x000fe400078e0005 */
[----:B------:R-:W-:Y:S02]  /*1620*/  IMAD.MOV.U32 R20, RZ, RZ, R7 ;  /* 0x000000ffff147224 */ /* 0x000fe400078e0007 */
[----:B------:R-:W-:Y:S01]  /*1630*/  VIADD R6, R6, 0x8 ;  /* 0x0000000806067836 */ /* 0x000fe20000000000 */
[----:B------:R-:W-:Y:S02]  /*1640*/  STG.E desc[UR6][R28.64+-0x10], R26 ;  /* 0xfffff01a1c007986 */ /* 0x000fe4000c101906 */
[----:B------:R-:W-:-:S02]  /*1650*/  IADD3 R7, P5, PT, R20, 0x20, RZ ;  /* 0x0000002014077810 */ /* 0x000fc40007fbe0ff */
[----:B------:R-:W-:Y:S01]  /*1660*/  STG.E desc[UR6][R18.64+-0x10], R26 ;  /* 0xfffff01a12007986 */ /* 0x000fe2000c101906 */
[----:B------:R-:W-:-:S03]  /*1670*/  ISETP.NE.AND P2, PT, R6, RZ, PT ;  /* 0x000000ff0600720c */ /* 0x000fc60003f45270 */
[----:B------:R-:W-:Y:S04]  /*1680*/  STG.E desc[UR6][R20.64+-0x10], RZ ;  /* 0xfffff0ff14007986 */ /* 0x000fe8000c101906 */
[----:B------:R-:W-:Y:S04]  /*1690*/  STG.E desc[UR6][R16.64+-0xc], R25 ;  /* 0xfffff41910007986 */ /* 0x000fe8000c101906 */
[----:B------:R-:W-:Y:S04]  /*16a0*/  STG.E desc[UR6][R28.64+-0xc], R26 ;  /* 0xfffff41a1c007986 */ /* 0x000fe8000c101906 */
[----:B------:R-:W-:Y:S04]  /*16b0*/  STG.E desc[UR6][R18.64+-0xc], R26 ;  /* 0xfffff41a12007986 */ /* 0x000fe8000c101906 */
        /* <DEDUP_REMOVED lines=21> */
[----:B------:R0:W-:Y:S04]  /*1810*/  STG.E desc[UR6][R16.64+0xc], R25 ;  /* 0x00000c1910007986 */ /* 0x0001e8000c101906 */
[----:B------:R-:W-:Y:S04]  /*1820*/  STG.E desc[UR6][R28.64+0xc], R26 ;  /* 0x00000c1a1c007986 */ /* 0x000fe8000c101906 */
[----:B------:R1:W-:Y:S01]  /*1830*/  STG.E desc[UR6][R18.64+0xc], R26 ;  /* 0x00000c1a12007986 */ /* 0x0003e2000c101906 */
[----:B0-----:R-:W-:-:S03]  /*1840*/  IADD3 R16, P3, PT, R16, 0x20, RZ ;  /* 0x0000002010107810 */ /* 0x001fc60007f7e0ff */
[----:B------:R0:W-:Y:S02]  /*1850*/  STG.E desc[UR6][R20.64+0xc], RZ ;  /* 0x00000cff14007986 */ /* 0x0001e4000c101906 */
[----:B------:R-:W-:Y:S01]  /*1860*/  IMAD.X R17, RZ, RZ, R17, P3 ;  /* 0x000000ffff117224 */ /* 0x000fe200018e0611 */
[----:B------:R-:W-:Y:S02]  /*1870*/  IADD3 R22, P3, PT, R28, 0x20, RZ ;  /* 0x000000201c167810 */ /* 0x000fe40007f7e0ff */
[----:B-1----:R-:W-:-:S03]  /*1880*/  IADD3 R18, P4, PT, R18, 0x20, RZ ;  /* 0x0000002012127810 */ /* 0x002fc60007f9e0ff */
[----:B------:R-:W-:Y:S01]  /*1890*/  IMAD.X R5, RZ, RZ, R29, P3 ;  /* 0x000000ffff057224 */ /* 0x000fe200018e061d */
[----:B------:R-:W-:Y:S01]  /*18a0*/  IADD3.X R19, PT, PT, RZ, R19, RZ, P4, !PT ;  /* 0x00000013ff137210 */ /* 0x000fe200027fe4ff */
[----:B0-----:R-:W-:Y:S01]  /*18b0*/  IMAD.X R20, RZ, RZ, R21, P5 ;  /* 0x000000ffff147224 */ /* 0x001fe200028e0615 */
[----:B------:R-:W-:Y:S07]  /*18c0*/  @P2 BRA `(.L_x_119) ;  /* 0xfffffffc003c2947 */ /* 0x000fee000383ffff */
.L_x_118:
[----:B------:R-:W-:Y:S05]  /*18d0*/  @!P0 BRA `(.L_x_117) ;  /* 0x0000000000ec8947 */ /* 0x000fea0003800000 */
[----:B------:R-:W-:Y:S02]  /*18e0*/  ISETP.GE.U32.AND P0, PT, R24, 0x4, PT ;  /* 0x000000041800780c */ /* 0x000fe40003f06070 */
[----:B------:R-:W-:-:S11]  /*18f0*/  LOP3.LUT P2, R22, R4, 0x3, RZ, 0xc0, !PT ;  /* 0x0000000304167812 */ /* 0x000fd6000784c0ff */
[----:B------:R-:W-:Y:S05]  /*1900*/  @!P0 BRA `(.L_x_120) ;  /* 0x0000000000608947 */ /* 0x000fea0003800000 */
[----:B012---:R-:W-:Y:S02]  /*1910*/  IMAD.MOV.U32 R5, RZ, RZ, 0x3f800000 ;  /* 0x3f800000ff057424 */ /* 0x007fe400078e00ff */
[----:B------:R-:W-:-:S04]  /*1920*/  IMAD.WIDE.U32 R6, R23, 0x4, R12 ;  /* 0x0000000417067825 */ /* 0x000fc800078e000c */
[----:B------:R-:W-:Y:S01]  /*1930*/  IMAD.MOV.U32 R25, RZ, RZ, 0x42c80000 ;  /* 0x42c80000ff197424 */ /* 0x000fe200078e00ff */
[----:B------:R3:W-:Y:S01]  /*1940*/  STG.E desc[UR6][R6.64], R5 ;  /* 0x0000000506007986 */ /* 0x0007e2000c101906 */
[----:B------:R-:W-:-:S04]  /*1950*/  IMAD.WIDE.U32 R16, R23, 0x4, R14 ;  /* 0x0000000417107825 */ /* 0x000fc800078e000e */
[C---:B------:R-:W-:Y:S01]  /*1960*/  IMAD.WIDE.U32 R18, R23.reuse, 0x4, R10 ;  /* 0x0000000417127825 */ /* 0x040fe200078e000a */
[----:B------:R3:W-:Y:S03]  /*1970*/  STG.E desc[UR6][R16.64], R25 ;  /* 0x0000001910007986 */ /* 0x0007e6000c101906 */
[C---:B------:R-:W-:Y:S01]  /*1980*/  IMAD.WIDE.U32 R20, R23.reuse, 0x4, R8 ;  /* 0x0000000417147825 */ /* 0x040fe200078e0008 */
[----:B------:R3:W-:Y:S01]  /*1990*/  STG.E desc[UR6][R18.64], R25 ;  /* 0x0000001912007986 */ /* 0x0007e2000c101906 */
[----:B------:R-:W-:Y:S02]  /*19a0*/  IADD3 R23, PT, PT, R23, 0x4, RZ ;  /* 0x0000000417177810 */ /* 0x000fe40007ffe0ff */
[----:B------:R-:W-:Y:S01]  /*19b0*/  IMAD.MOV.U32 R27, RZ, RZ, 0x3f800000 ;  /* 0x3f800000ff1b7424 */ /* 0x000fe200078e00ff */
[----:B------:R3:W-:Y:S04]  /*19c0*/  STG.E desc[UR6][R20.64], RZ ;  /* 0x000000ff14007986 */ /* 0x0007e8000c101906 */
[----:B------:R3:W-:Y:S04]  /*19d0*/  STG.E desc[UR6][R6.64+0x4], R27 ;  /* 0x0000041b06007986 */ /* 0x0007e8000c101906 */
[----:B------:R3:W-:Y:S04]  /*19e0*/  STG.E desc[UR6][R16.64+0x4], R25 ;  /* 0x0000041910007986 */ /* 0x0007e8000c101906 */
[----:B------:R3:W-:Y:S04]  /*19f0*/  STG.E desc[UR6][R18.64+0x4], R25 ;  /* 0x0000041912007986 */ /* 0x0007e8000c101906 */
        /* <DEDUP_REMOVED lines=8> */
[----:B------:R3:W-:Y:S02]  /*1a80*/  STG.E desc[UR6][R20.64+0xc], RZ ;  /* 0x00000cff14007986 */ /* 0x0007e4000c101906 */
.L_x_120:
[----:B------:R-:W-:Y:S05]  /*1a90*/  @!P2 BRA `(.L_x_117) ;  /* 0x00000000007ca947 */ /* 0x000fea0003800000 */
[----:B------:R-:W-:Y:S02]  /*1aa0*/  ISETP.NE.AND P0, PT, R22, 0x1, PT ;  /* 0x000000011600780c */ /* 0x000fe40003f05270 */
[----:B0123--:R-:W-:-:S04]  /*1ab0*/  LOP3.LUT R5, R4, 0x1, RZ, 0xc0, !PT ;  /* 0x0000000104057812 */ /* 0x00ffc800078ec0ff */
[----:B------:R-:W-:-:S07]  /*1ac0*/  ISETP.NE.U32.AND P2, PT, R5, 0x1, PT ;  /* 0x000000010500780c */ /* 0x000fce0003f45070 */
[----:B------:R-:W-:Y:S06]  /*1ad0*/  @!P0 BRA `(.L_x_121) ;  /* 0x0000000000408947 */ /* 0x000fec0003800000 */
[----:B------:R-:W-:Y:S02]  /*1ae0*/  IMAD.MOV.U32 R5, RZ, RZ, 0x3f800000 ;  /* 0x3f800000ff057424 */ /* 0x000fe400078e00ff */
[----:B------:R-:W-:-:S04]  /*1af0*/  IMAD.WIDE.U32 R6, R23, 0x4, R12 ;  /* 0x0000000417067825 */ /* 0x000fc800078e000c */
[----:B------:R-:W-:Y:S01]  /*1b00*/  IMAD.MOV.U32 R25, RZ, RZ, 0x42c80000 ;  /* 0x42c80000ff197424 */ /* 0x000fe200078e00ff */
[----:B------:R0:W-:Y:S01]  /*1b10*/  STG.E desc[UR6][R6.64], R5 ;  /* 0x0000000506007986 */ /* 0x0001e2000c101906 */
[----:B------:R-:W-:-:S04]  /*1b20*/  IMAD.WIDE.U32 R16, R23, 0x4, R14 ;  /* 0x0000000417107825 */ /* 0x000fc800078e000e */
[C---:B------:R-:W-:Y:S01]  /*1b30*/  IMAD.WIDE.U32 R18, R23.reuse, 0x4, R10 ;  /* 0x0000000417127825 */ /* 0x040fe200078e000a */
[----:B------:R0:W-:Y:S03]  /*1b40*/  STG.E desc[UR6][R16.64], R25 ;  /* 0x0000001910007986 */ /* 0x0001e6000c101906 */
[C---:B------:R-:W-:Y:S01]  /*1b50*/  IMAD.WIDE.U32 R20, R23.reuse, 0x4, R8 ;  /* 0x0000000417147825 */ /* 0x040fe200078e0008 */
[----:B------:R0:W-:Y:S03]  /*1b60*/  STG.E desc[UR6][R18.64], R25 ;  /* 0x0000001912007986 */ /* 0x0001e6000c101906 */
[----:B------:R-:W-:Y:S01]  /*1b70*/  IMAD.MOV.U32 R27, RZ, RZ, 0x3f800000 ;  /* 0x3f800000ff1b7424 */ /* 0x000fe200078e00ff */
[----:B------:R0:W-:Y:S01]  /*1b80*/  STG.E desc[UR6][R20.64], RZ ;  /* 0x000000ff14007986 */ /* 0x0001e2000c101906 */
[----:B------:R-:W-:-:S03]  /*1b90*/  VIADD R23, R23, 0x2 ;  /* 0x0000000217177836 */ /* 0x000fc60000000000 */
[----:B------:R0:W-:Y:S04]  /*1ba0*/  STG.E desc[UR6][R6.64+0x4], R27 ;  /* 0x0000041b06007986 */ /* 0x0001e8000c101906 */
[----:B------:R0:W-:Y:S04]  /*1bb0*/  STG.E desc[UR6][R16.64+0x4], R25 ;  /* 0x0000041910007986 */ /* 0x0001e8000c101906 */
[----:B------:R0:W-:Y:S04]  /*1bc0*/  STG.E desc[UR6][R18.64+0x4], R25 ;  /* 0x0000041912007986 */ /* 0x0001e8000c101906 */
[----:B------:R0:W-:Y:S02]  /*1bd0*/  STG.E desc[UR6][R20.64+0x4], RZ ;  /* 0x000004ff14007986 */ /* 0x0001e4000c101906 */
.L_x_121:
[----:B------:R-:W-:Y:S05]  /*1be0*/  @P2 BRA `(.L_x_117) ;  /* 0x0000000000282947 */ /* 0x000fea0003800000 */
[----:B0-----:R-:W-:Y:S02]  /*1bf0*/  HFMA2 R5, -RZ, RZ, 1.875, 0 ;  /* 0x3f800000ff057431 */ /* 0x001fe400000001ff */
[----:B------:R-:W-:-:S04]  /*1c00*/  IMAD.WIDE.U32 R6, R23, 0x4, R12 ;  /* 0x0000000417067825 */ /* 0x000fc800078e000c */
[----:B------:R-:W-:Y:S02]  /*1c10*/  IMAD.MOV.U32 R25, RZ, RZ, 0x42c80000 ;  /* 0x42c80000ff197424 */ /* 0x000fe400078e00ff */
[C---:B------:R-:W-:Y:S01]  /*1c20*/  IMAD.WIDE.U32 R16, R23.reuse, 0x4, R14 ;  /* 0x0000000417107825 */ /* 0x040fe200078e000e */
[----:B------:R4:W-:Y:S03]  /*1c30*/  STG.E desc[UR6][R6.64], R5 ;  /* 0x0000000506007986 */ /* 0x0009e6000c101906 */
[C---:B------:R-:W-:Y:S01]  /*1c40*/  IMAD.WIDE.U32 R18, R23.reuse, 0x4, R10 ;  /* 0x0000000417127825 */ /* 0x040fe200078e000a */
[----:B------:R4:W-:Y:S03]  /*1c50*/  STG.E desc[UR6][R16.64], R25 ;  /* 0x0000001910007986 */ /* 0x0009e6000c101906 */
[----:B------:R-:W-:Y:S01]  /*1c60*/  IMAD.WIDE.U32 R20, R23, 0x4, R8 ;  /* 0x0000000417147825 */ /* 0x000fe200078e0008 */
[----:B------:R4:W-:Y:S04]  /*1c70*/  STG.E desc[UR6][R18.64], R25 ;  /* 0x0000001912007986 */ /* 0x0009e8000c101906 */
[----:B------:R4:W-:Y:S02]  /*1c80*/  STG.E desc[UR6][R20.64], RZ ;  /* 0x000000ff14007986 */ /* 0x0009e4000c101906 */
.L_x_117:
[----:B------:R-:W-:Y:S01]  /*1c90*/  ISETP.GT.AND P0, PT, R0, 0x149, PT ;  /* 0x000001490000780c */ /* 0x000fe20003f04270 */
[----:B------:R-:W-:Y:S03]  /*1ca0*/  BSSY.RECONVERGENT B0, `(.L_x_122) ;  /* 0x00000df000007945 */ /* 0x000fe60003800200 */
[----:B------:R-:W-:-:S13]  /*1cb0*/  ISETP.NE.OR P0, PT, R2, 0x190, P0 ;  /* 0x000001900200780c */ /* 0x000fda0000705670 */
[----:B------:R-:W-:Y:S05]  /*1cc0*/  @P0 BRA `(.L_x_123) ;  /* 0x0000000c00700947 */ /* 0x000fea0003800000 */
[----:B------:R-:W5:Y:S01]  /*1cd0*/  LDC R22, c[0x0][0x380] ;  /* 0x0000e000ff167b82 */ /* 0x000f620000000800 */
[----:B------:R-:W-:Y:S02]  /*1ce0*/  ISETP.GT.AND P0, PT, R3, 0x14a, PT ;  /* 0x0000014a0300780c */ /* 0x000fe40003f04270 */
[----:B---3--:R-:W-:Y:S02]  /*1cf0*/  IADD3 R24, P2, PT, R2, R0, RZ ;  /* 0x0000000002187210 */ /* 0x008fe40007f5e0ff */
[----:B012-4-:R-:W-:-:S03]  /*1d00*/  SHF.R.S32.HI R5, RZ, 0x1f, R0 ;  /* 0x0000001fff057819 */ /* 0x017fc60000011400 */
[----:B------:R-:W0:Y:S01]  /*1d10*/  LDC.64 R16, c[0x0][0x390] ;  /* 0x0000e400ff107b82 */ /* 0x000e220000000a00 */
[----:B------:R-:W-:-:S05]  /*1d20*/  LEA.HI.X.SX32 R19, R2, R5, 0x1, P2 ;  /* 0x0000000502137211 */ /* 0x000fca00010f0eff */
[----:B------:R-:W-:Y:S05]  /*1d30*/  @P0 BRA `(.L_x_124) ;  /* 0x0000000400fc0947 */ /* 0x000fea0003800000 */
[----:B------:R-:W-:Y:S05]  /*1d40*/  @!P1 BRA `(.L_x_123) ;  /* 0x0000000c00509947 */ /* 0x000fea0003800000 */
[C---:B------:R-:W-:Y:S01]  /*1d50*/  VIADD R6, R4.reuse, 0xffffffff ;  /* 0xffffffff04067836 */ /* 0x040fe20000000000 */
[----:B------:R-:W-:-:S04]  /*1d60*/  LOP3.LUT R5, R4, 0x7, RZ, 0xc0, !PT ;  /* 0x0000000704057812 */ /* 0x000fc800078ec0ff */
[----:B------:R-:W-:Y:S01]  /*1d70*/  ISETP.GE.U32.AND P1, PT, R6, 0x7, PT ;  /* 0x000000070600780c */ /* 0x000fe20003f26070 */
[----:B------:R-:W-:Y:S01]  /*1d80*/  IMAD.MOV.U32 R6, RZ, RZ, RZ ;  /* 0x000000ffff067224 */ /* 0x000fe200078e00ff */
[----:B------:R-:W-:-:S11]  /*1d90*/  ISETP.NE.AND P0, PT, R5, RZ, PT ;  /* 0x000000ff0500720c */ /* 0x000fd60003f05270 */
[----:B------:R-:W-:Y:S05]  /*1da0*/  @!P1 BRA `(.L_x_125) ;  /* 0x0000000000f09947 */ /* 0x000fea0003800000 */
[----:B------:R-:W-:Y:S02]  /*1db0*/  LEA R7, P1, R24, 0x10, 0x2 ;  /* 0x0000001018077811 */ /* 0x000fe400078210ff */
[----:B------:R-:W-:Y:S02]  /*1dc0*/  LOP3.LUT R6, R4, 0x7ffffff8, RZ, 0xc0, !PT ;  /* 0x7ffffff804067812 */ /* 0x000fe400078ec0ff */
[----:B------:R-:W-:Y:S02]  /*1dd0*/  LEA.HI.X R24, R24, RZ, R19, 0x2, P1 ;  /* 0x000000ff18187211 */ /* 0x000fe400008f1413 */
[C---:B0-----:R-:W-:Y:S02]  /*1de0*/  IADD3 R16, P1, PT, R7.reuse, R16, RZ ;  /* 0x0000001007107210 */ /* 0x041fe40007f3e0ff */
[C---:B-----5:R-:W-:Y:S02]  /*1df0*/  IADD3 R22, P2, PT, R7.reuse, R22, RZ ;  /* 0x0000001607167210 */ /* 0x060fe40007f5e0ff */
[C---:B------:R-:W-:Y:S01]  /*1e00*/  IADD3 R18, P3, PT, R7.reuse, UR10, RZ ;  /* 0x0000000a07127c10 */ /* 0x040fe2000ff7e0ff */
[----:B------:R-:W-:Y:S01]  /*1e10*/  IMAD.X R17, R24, 0x1, R17, P1 ;  /* 0x0000000118117824 */ /* 0x000fe200008e0611 */
[----:B------:R-:W-:-:S02]  /*1e20*/  IADD3 R7, P4, PT, R7, UR14, RZ ;  /* 0x0000000e07077c10 */ /* 0x000fc4000ff9e0ff */
[----:B------:R-:W-:Y:S02]  /*1e30*/  IADD3 R23, PT, PT, -R6, RZ, RZ ;  /* 0x000000ff06177210 */ /* 0x000fe40007ffe1ff */
[C---:B------:R-:W-:Y:S02]  /*1e40*/  IADD3.X R20, PT, PT, R24.reuse, UR9, RZ, P2, !PT ;  /* 0x0000000918147c10 */ /* 0x040fe400097fe4ff */
[C---:B------:R-:W-:Y:S02]  /*1e50*/  IADD3.X R19, PT, PT, R24.reuse, UR11, RZ, P3, !PT ;  /* 0x0000000b18137c10 */ /* 0x040fe40009ffe4ff */
[----:B------:R-:W-:-:S07]  /*1e60*/  IADD3.X R21, PT, PT, R24, UR15, RZ, P4, !PT ;  /* 0x0000000f18157c10 */ /* 0x000fce000a7fe4ff */
.L_x_126:
[----:B------:R-:W-:Y:S02]  /*1e70*/  IMAD.MOV.U32 R24, RZ, RZ, 0x3f800000 ;  /* 0x3f800000ff187424 */ /* 0x000fe400078e00ff */
[----:B------:R-:W-:Y:S02]  /*1e80*/  IMAD.MOV.U32 R25, RZ, RZ, 0x42c80000 ;  /* 0x42c80000ff197424 */ /* 0x000fe400078e00ff */
[----:B------:R-:W-:Y:S01]  /*1e90*/  IMAD.MOV.U32 R26, RZ, RZ, R22 ;  /* 0x000000ffff1a7224 */ /* 0x000fe200078e0016 */
[----:B------:R-:W-:Y:S01]  /*1ea0*/  STG.E desc[UR6][R16.64+-0x10], R24 ;  /* 0xfffff01810007986 */ /* 0x000fe2000c101906 */
[----:B------:R-:W-:Y:S01]  /*1eb0*/  IMAD.MOV.U32 R27, RZ, RZ, R20 ;  /* 0x000000ffff1b7224 */ /* 0x000fe200078e0014 */
[----:B------:R-:W-:Y:S01]  /*1ec0*/  MOV R20, R7 ;  /* 0x0000000700147202 */ /* 0x000fe20000000f00 */
[----:B------:R-:W-:-:S03]  /*1ed0*/  VIADD R23, R23, 0x8 ;  /* 0x0000000817177836 */ /* 0x000fc60000000000 */
[----:B------:R-:W-:Y:S01]  /*1ee0*/  STG.E desc[UR6][R26.64+-0x10], R25 ;  /* 0xfffff0191a007986 */ /* 0x000fe2000c101906 */
[----:B------:R-:W-:Y:S02]  /*1ef0*/  IADD3 R7, P4, PT, R20, 0x20, RZ ;  /* 0x0000002014077810 */ /* 0x000fe40007f9e0ff */
[----:B------:R-:W-:Y:S01]  /*1f00*/  ISETP.NE.AND P1, PT, R23, RZ, PT ;  /* 0x000000ff1700720c */ /* 0x000fe20003f25270 */
        /* <DEDUP_REMOVED lines=34> */
[----:B0-----:R-:W-:Y:S01]  /*2130*/  IMAD.X R20, RZ, RZ, R27, P2 ;  /* 0x000000ffff147224 */ /* 0x001fe200010e061b */
[----:B------:R-:W-:Y:S01]  /*2140*/  IADD3.X R21, PT, PT, RZ, R21, RZ, P4, !PT ;  /* 0x00000015ff157210 */ /* 0x000fe200027fe4ff */
[----:B------:R-:W-:Y:S01]  /*2150*/  IMAD.X R19, RZ, RZ, R19, P3 ;  /* 0x000000ffff137224 */ /* 0x000fe200018e0613 */
[----:B------:R-:W-:Y:S07]  /*2160*/  @P1 BRA `(.L_x_126) ;  /* 0xfffffffc00401947 */ /* 0x000fee000383ffff */
.L_x_125:
[----:B------:R-:W-:Y:S05]  /*2170*/  @!P0 BRA `(.L_x_123) ;  /* 0x0000000800448947 */ /* 0x000fea0003800000 */
[----:B------:R-:W-:Y:S02]  /*2180*/  ISETP.GE.U32.AND P0, PT, R5, 0x4, PT ;  /* 0x000000040500780c */ /* 0x000fe40003f06070 */
[----:B------:R-:W-:-:S04]  /*2190*/  LOP3.LUT R24, R4, 0x3, RZ, 0xc0, !PT ;  /* 0x0000000304187812 */ /* 0x000fc800078ec0ff */
[----:B------:R-:W-:-:S07]  /*21a0*/  ISETP.NE.AND P1, PT, R24, RZ, PT ;  /* 0x000000ff1800720c */ /* 0x000fce0003f25270 */
[----:B------:R-:W-:Y:S06]  /*21b0*/  @!P0 BRA `(.L_x_127) ;  /* 0x00000000005c8947 */ /* 0x000fec0003800000 */
[----:B------:R-:W-:Y:S02]  /*21c0*/  IMAD.MOV.U32 R5, RZ, RZ, 0x3f800000 ;  /* 0x3f800000ff057424 */ /* 0x000fe400078e00ff */
[----:B0-----:R-:W-:-:S04]  /*21d0*/  IMAD.WIDE.U32 R16, R6, 0x4, R12 ;  /* 0x0000000406107825 */ /* 0x001fc800078e000c */
[----:B------:R-:W-:Y:S01]  /*21e0*/  IMAD.MOV.U32 R7, RZ, RZ, 0x42c80000 ;  /* 0x42c80000ff077424 */ /* 0x000fe200078e00ff */
[----:B------:R1:W-:Y:S01]  /*21f0*/  STG.E desc[UR6][R16.64], R5 ;  /* 0x0000000510007986 */ /* 0x0003e2000c101906 */
[----:B------:R-:W-:-:S04]  /*2200*/  IMAD.WIDE.U32 R18, R6, 0x4, R14 ;  /* 0x0000000406127825 */ /* 0x000fc800078e000e */
[C---:B------:R-:W-:Y:S01]  /*2210*/  IMAD.WIDE.U32 R20, R6.reuse, 0x4, R10 ;  /* 0x0000000406147825 */ /* 0x040fe200078e000a */
[----:B------:R1:W-:Y:S03]  /*2220*/  STG.E desc[UR6][R18.64], R7 ;  /* 0x0000000712007986 */ /* 0x0003e6000c101906 */
[C---:B-----5:R-:W-:Y:S01]  /*2230*/  IMAD.WIDE.U32 R22, R6.reuse, 0x4, R8 ;  /* 0x0000000406167825 */ /* 0x060fe200078e0008 */
[----:B------:R1:W-:Y:S03]  /*2240*/  STG.E desc[UR6][R20.64], R7 ;  /* 0x0000000714007986 */ /* 0x0003e6000c101906 */
[----:B------:R-:W-:Y:S01]  /*2250*/  VIADD R6, R6, 0x4 ;  /* 0x0000000406067836 */ /* 0x000fe20000000000 */
        /* <DEDUP_REMOVED lines=13> */
.L_x_127:
[----:B------:R-:W-:Y:S05]  /*2330*/  @!P1 BRA `(.L_x_123) ;  /* 0x0000000400d49947 */ /* 0x000fea0003800000 */
[----:B------:R-:W-:Y:S02]  /*2340*/  ISETP.NE.AND P0, PT, R24, 0x1, PT ;  /* 0x000000011800780c */ /* 0x000fe40003f05270 */
[----:B------:R-:W-:-:S04]  /*2350*/  LOP3.LUT R4, R4, 0x1, RZ, 0xc0, !PT ;  /* 0x0000000104047812 */ /* 0x000fc800078ec0ff */
[----:B------:R-:W-:-:S07]  /*2360*/  ISETP.NE.U32.AND P1, PT, R4, 0x1, PT ;  /* 0x000000010400780c */ /* 0x000fce0003f25070 */
[----:B------:R-:W-:Y:S06]  /*2370*/  @!P0 BRA `(.L_x_128) ;  /* 0x00000000003c8947 */ /* 0x000fec0003800000 */
[----:B-1----:R-:W-:Y:S02]  /*2380*/  HFMA2 R23, -RZ, RZ, 3.390625, 0 ;  /* 0x42c80000ff177431 */ /* 0x002fe400000001ff */
[----:B------:R-:W-:Y:S02]  /*2390*/  IMAD.MOV.U32 R7, RZ, RZ, 0x3f800000 ;  /* 0x3f800000ff077424 */ /* 0x000fe400078e00ff */
[----:B------:R-:W-:-:S04]  /*23a0*/  IMAD.WIDE.U32 R4, R6, 0x4, R12 ;  /* 0x0000000406047825 */ /* 0x000fc800078e000c */
[C---:B0-----:R-:W-:Y:S01]  /*23b0*/  IMAD.WIDE.U32 R16, R6.reuse, 0x4, R14 ;  /* 0x0000000406107825 */ /* 0x041fe200078e000e */
[----:B------:R2:W-:Y:S03]  /*23c0*/  STG.E desc[UR6][R4.64], R7 ;  /* 0x0000000704007986 */ /* 0x0005e6000c101906 */
[C---:B------:R-:W-:Y:S01]  /*23d0*/  IMAD.WIDE.U32 R18, R6.reuse, 0x4, R10 ;  /* 0x0000000406127825 */ /* 0x040fe200078e000a */
[----:B------:R2:W-:Y:S03]  /*23e0*/  STG.E desc[UR6][R16.64], R23 ;  /* 0x0000001710007986 */ /* 0x0005e6000c101906 */
[C---:B------:R-:W-:Y:S01]  /*23f0*/  IMAD.WIDE.U32 R20, R6.reuse, 0x4, R8 ;  /* 0x0000000406147825 */ /* 0x040fe200078e0008 */
[----:B------:R2:W-:Y:S03]  /*2400*/  STG.E desc[UR6][R18.64], R23 ;  /* 0x0000001712007986 */ /* 0x0005e6000c101906 */
[----:B------:R-:W-:Y:S01]  /*2410*/  VIADD R6, R6, 0x2 ;  /* 0x0000000206067836 */ /* 0x000fe20000000000 */
[----:B------:R2:W-:Y:S04]  /*2420*/  STG.E desc[UR6][R20.64], RZ ;  /* 0x000000ff14007986 */ /* 0x0005e8000c101906 */
[----:B------:R2:W-:Y:S04]  /*2430*/  STG.E desc[UR6][R4.64+0x4], R7 ;  /* 0x0000040704007986 */ /* 0x0005e8000c101906 */
[----:B------:R2:W-:Y:S04]  /*2440*/  STG.E desc[UR6][R16.64+0x4], R23 ;  /* 0x0000041710007986 */ /* 0x0005e8000c101906 */
[----:B------:R2:W-:Y:S04]  /*2450*/  STG.E desc[UR6][R18.64+0x4], R23 ;  /* 0x0000041712007986 */ /* 0x0005e8000c101906 */
[----:B------:R2:W-:Y:S02]  /*2460*/  STG.E desc[UR6][R20.64+0x4], RZ ;  /* 0x000004ff14007986 */ /* 0x0005e4000c101906 */
.L_x_128:
[----:B------:R-:W-:Y:S05]  /*2470*/  @P1 BRA `(.L_x_123) ;  /* 0x0000000400841947 */ /* 0x000fea0003800000 */
[----:B-12---:R-:W-:Y:S02]  /*2480*/  IMAD.MOV.U32 R21, RZ, RZ, 0x3f800000 ;  /* 0x3f800000ff157424 */ /* 0x006fe400078e00ff */
[----:B------:R-:W-:-:S04]  /*2490*/  IMAD.WIDE.U32 R4, R6, 0x4, R12 ;  /* 0x0000000406047825 */ /* 0x000fc800078e000c */
[----:B------:R-:W-:Y:S01]  /*24a0*/  IMAD.MOV.U32 R23, RZ, RZ, 0x42c80000 ;  /* 0x42c80000ff177424 */ /* 0x000fe200078e00ff */
[----:B------:R1:W-:Y:S01]  /*24b0*/  STG.E desc[UR6][R4.64], R21 ;  /* 0x0000001504007986 */ /* 0x0003e2000c101906 */
[----:B0-----:R-:W-:-:S04]  /*24c0*/  IMAD.WIDE.U32 R16, R6, 0x4, R14 ;  /* 0x0000000406107825 */ /* 0x001fc800078e000e */
[C---:B------:R-:W-:Y:S01]  /*24d0*/  IMAD.WIDE.U32 R18, R6.reuse, 0x4, R10 ;  /* 0x0000000406127825 */ /* 0x040fe200078e000a */
[----:B------:R1:W-:Y:S03]  /*24e0*/  STG.E desc[UR6][R16.64], R23 ;  /* 0x0000001710007986 */ /* 0x0003e6000c101906 */
[----:B------:R-:W-:Y:S01]  /*24f0*/  IMAD.WIDE.U32 R6, R6, 0x4, R8 ;  /* 0x0000000406067825 */ /* 0x000fe200078e0008 */
[----:B------:R1:W-:Y:S04]  /*2500*/  STG.E desc[UR6][R18.64], R23 ;  /* 0x0000001712007986 */ /* 0x0003e8000c101906 */
[----:B------:R1:W-:Y:S01]  /*2510*/  STG.E desc[UR6][R6.64], RZ ;  /* 0x000000ff06007986 */ /* 0x0003e2000c101906 */
[----:B------:R-:W-:Y:S05]  /*2520*/  BRA `(.L_x_123) ;  /* 0x0000000400587947 */ /* 0x000fea0003800000 */
.L_x_124:
[----:B------:R-:W-:Y:S01]  /*2530*/  IADD3 R6, PT, PT, -R0, 0x14a, RZ ;  /* 0x0000014a00067810 */ /* 0x000fe20007ffe1ff */
[----:B------:R-:W-:Y:S03]  /*2540*/  BSSY.RECONVERGENT B1, `(.L_x_129) ;  /* 0x0000033000017945 */ /* 0x000fe60003800200 */
[C---:B------:R-:W-:Y:S02]  /*2550*/  ISETP.GE.AND P1, PT, R6.reuse, 0x4, PT ;  /* 0x000000040600780c */ /* 0x040fe40003f26270 */
[----:B------:R-:W-:Y:S01]  /*2560*/  VIMNMX R4, PT, PT, R6, 0x1, !PT ;  /* 0x0000000106047848 */ /* 0x000fe20007fe0100 */
[----:B------:R-:W-:-:S03]  /*2570*/  IMAD.MOV.U32 R6, RZ, RZ, RZ ;  /* 0x000000ffff067224 */ /* 0x000fc600078e00ff */
[----:B------:R-:W-:-:S04]  /*2580*/  LOP3.LUT R5, R4, 0x3, RZ, 0xc0, !PT ;  /* 0x0000000304057812 */ /* 0x000fc800078ec0ff */
[----:B------:R-:W-:-:S03]  /*2590*/  ISETP.NE.AND P0, PT, R5, RZ, PT ;  /* 0x000000ff0500720c */ /* 0x000fc60003f05270 */
[----:B------:R-:W-:Y:S10]  /*25a0*/  @!P1 BRA `(.L_x_130) ;  /* 0x0000000000b09947 */ /* 0x000ff40003800000 */
[----:B------:R-:W-:Y:S02]  /*25b0*/  LEA R7, P1, R24, 0x8, 0x2 ;  /* 0x0000000818077811 */ /* 0x000fe400078210ff */
[----:B------:R-:W-:Y:S02]  /*25c0*/  LOP3.LUT R6, R4, 0x7ffffffc, RZ, 0xc0, !PT ;  /* 0x7ffffffc04067812 */ /* 0x000fe400078ec0ff */
[----:B------:R-:W-:Y:S02]  /*25d0*/  LEA.HI.X R24, R24, RZ, R19, 0x2, P1 ;  /* 0x000000ff18187211 */ /* 0x000fe400008f1413 */
[C---:B0-----:R-:W-:Y:S01]  /*25e0*/  IADD3 R16, P1, PT, R7.reuse, R16, RZ ;  /* 0x0000001007107210 */ /* 0x041fe20007f3e0ff */
[----:B------:R-:W-:Y:S01]  /*25f0*/  IMAD.MOV R23, RZ, RZ, -R6 ;  /* 0x000000ffff177224 */ /* 0x000fe200078e0a06 */
[C---:B-----5:R-:W-:Y:S02]  /*2600*/  IADD3 R22, P2, PT, R7.reuse, R22, RZ ;  /* 0x0000001607167210 */ /* 0x060fe40007f5e0ff */
[----:B------:R-:W-:-:S02]  /*2610*/  IADD3 R18, P3, PT, R7, UR10, RZ ;  /* 0x0000000a07127c10 */ /* 0x000fc4000ff7e0ff */
[----:B------:R-:W-:Y:S02]  /*2620*/  IADD3 R7, P4, PT, R7, UR14, RZ ;  /* 0x0000000e07077c10 */ /* 0x000fe4000ff9e0ff */
[C---:B------:R-:W-:Y:S02]  /*2630*/  IADD3.X R17, PT, PT, R24.reuse, R17, RZ, P1, !PT ;  /* 0x0000001118117210 */ /* 0x040fe40000ffe4ff */
[C---:B------:R-:W-:Y:S02]  /*2640*/  IADD3.X R20, PT, PT, R24.reuse, UR9, RZ, P2, !PT ;  /* 0x0000000918147c10 */ /* 0x040fe400097fe4ff */
[C---:B------:R-:W-:Y:S02]  /*2650*/  IADD3.X R19, PT, PT, R24.reuse, UR11, RZ, P3, !PT ;  /* 0x0000000b18137c10 */ /* 0x040fe40009ffe4ff */
[----:B------:R-:W-:-:S07]  /*2660*/  IADD3.X R21, PT, PT, R24, UR15, RZ, P4, !PT ;  /* 0x0000000f18157c10 */ /* 0x000fce000a7fe4ff */
.L_x_131:
[----:B------:R-:W-:Y:S01]  /*2670*/  IMAD.MOV.U32 R24, RZ, RZ, 0x3f800000 ;  /* 0x3f800000ff187424 */ /* 0x000fe200078e00ff */
[----:B------:R-:W-:Y:S01]  /*2680*/  MOV R27, R20 ;  /* 0x00000014001b7202 */ /* 0x000fe20000000f00 */
[----:B------:R-:W-:Y:S02]  /*2690*/  IMAD.MOV.U32 R25, RZ, RZ, 0x42c80000 ;  /* 0x42c80000ff197424 */ /* 0x000fe400078e00ff */
[----:B------:R-:W-:Y:S01]  /*26a0*/  IMAD.MOV.U32 R26, RZ, RZ, R22 ;  /* 0x000000ffff1a7224 */ /* 0x000fe200078e0016 */
[----:B------:R-:W-:Y:S01]  /*26b0*/  STG.E desc[UR6][R16.64+-0x8], R24 ;  /* 0xfffff81810007986 */ /* 0x000fe2000c101906 */
        /* <DEDUP_REMOVED lines=27> */
.L_x_130:
[----:B------:R-:W-:Y:S05]  /*2870*/  BSYNC.RECONVERGENT B1 ;  /* 0x0000000000017941 */ /* 0x000fea0003800200 */
.L_x_129:
[----:B------:R-:W-:Y:S05]  /*2880*/  @!P0 BRA `(.L_x_123) ;  /* 0x0000000000808947 */ /* 0x000fea0003800000 */
[----:B------:R-:W-:Y:S01]  /*2890*/  ISETP.NE.AND P0, PT, R5, 0x1, PT ;  /* 0x000000010500780c */ /* 0x000fe20003f05270 */
[----:B------:R-:W-:Y:S01]  /*28a0*/  BSSY.RECONVERGENT B1, `(.L_x_132) ;  /* 0x0000013000017945 */ /* 0x000fe20003800200 */
[----:B------:R-:W-:-:S04]  /*28b0*/  LOP3.LUT R4, R4, 0x1, RZ, 0xc0, !PT ;  /* 0x0000000104047812 */ /* 0x000fc800078ec0ff */
[----:B------:R-:W-:-:S07]  /*28c0*/  ISETP.NE.U32.AND P1, PT, R4, 0x1, PT ;  /* 0x000000010400780c */ /* 0x000fce0003f25070 */
[----:B------:R-:W-:Y:S06]  /*28d0*/  @!P0 BRA `(.L_x_133) ;  /* 0x00000000003c8947 */ /* 0x000fec0003800000 */
[----:B------:R-:W-:Y:S02]  /*28e0*/  IMAD.MOV.U32 R7, RZ, RZ, 0x3f800000 ;  /* 0x3f800000ff077424 */ /* 0x000fe400078e00ff */
[----:B------:R-:W-:-:S04]  /*28f0*/  IMAD.WIDE.U32 R4, R6, 0x4, R12 ;  /* 0x0000000406047825 */ /* 0x000fc800078e000c */
[----:B------:R-:W-:Y:S01]  /*2900*/  IMAD.MOV.U32 R23, RZ, RZ, 0x42c80000 ;  /* 0x42c80000ff177424 */ /* 0x000fe200078e00ff */
[----:B------:R1:W-:Y:S01]  /*2910*/  STG.E desc[UR6][R4.64], R7 ;  /* 0x0000000704007986 */ /* 0x0003e2000c101906 */
[----:B0-----:R-:W-:-:S04]  /*2920*/  IMAD.WIDE.U32 R16, R6, 0x4, R14 ;  /* 0x0000000406107825 */ /* 0x001fc800078e000e */
        /* <DEDUP_REMOVED lines=10> */
.L_x_133:
[----:B------:R-:W-:Y:S05]  /*29d0*/  BSYNC.RECONVERGENT B1 ;  /* 0x0000000000017941 */ /* 0x000fea0003800200 */
.L_x_132:
[----:B------:R-:W-:Y:S05]  /*29e0*/  @P1 BRA `(.L_x_123) ;  /* 0x0000000000281947 */ /* 0x000fea0003800000 */
[----:B-1----:R-:W-:Y:S02]  /*29f0*/  HFMA2 R21, -RZ, RZ, 1.875, 0 ;  /* 0x3f800000ff157431 */ /* 0x002fe400000001ff */
[----:B------:R-:W-:-:S04]  /*2a00*/  IMAD.WIDE.U32 R4, R6, 0x4, R12 ;  /* 0x0000000406047825 */ /* 0x000fc800078e000c */
[----:B------:R-:W-:Y:S02]  /*2a10*/  IMAD.MOV.U32 R23, RZ, RZ, 0x42c80000 ;  /* 0x42c80000ff177424 */ /* 0x000fe400078e00ff */
[C---:B0-----:R-:W-:Y:S01]  /*2a20*/  IMAD.WIDE.U32 R16, R6.reuse, 0x4, R14 ;  /* 0x0000000406107825 */ /* 0x041fe200078e000e */
[----:B------:R0:W-:Y:S03]  /*2a30*/  STG.E desc[UR6][R4.64], R21 ;  /* 0x0000001504007986 */ /* 0x0001e6000c101906 */
[C---:B------:R-:W-:Y:S01]  /*2a40*/  IMAD.WIDE.U32 R18, R6.reuse, 0x4, R10 ;  /* 0x0000000406127825 */ /* 0x040fe200078e000a */
[----:B------:R0:W-:Y:S03]  /*2a50*/  STG.E desc[UR6][R16.64], R23 ;  /* 0x0000001710007986 */ /* 0x0001e6000c101906 */
[----:B------:R-:W-:Y:S01]  /*2a60*/  IMAD.WIDE.U32 R6, R6, 0x4, R8 ;  /* 0x0000000406067825 */ /* 0x000fe200078e0008 */
[----:B------:R0:W-:Y:S04]  /*2a70*/  STG.E desc[UR6][R18.64], R23 ;  /* 0x0000001712007986 */ /* 0x0001e8000c101906 */
[----:B------:R0:W-:Y:S02]  /*2a80*/  STG.E desc[UR6][R6.64], RZ ;  /* 0x000000ff06007986 */ /* 0x0001e4000c101906 */
.L_x_123:
[----:B------:R-:W-:Y:S05]  /*2a90*/  BSYNC.RECONVERGENT B0 ;  /* 0x0000000000007941 */ /* 0x000fea0003800200 */
.L_x_122:
[----:B------:R-:W-:-:S04]  /*2aa0*/  ISETP.GT.AND P0, PT, R0, 0x1f4, PT ;  /* 0x000001f40000780c */ /* 0x000fc80003f04270 */
[----:B------:R-:W-:-:S04]  /*2ab0*/  ISETP.NE.OR P0, PT, R2, 0xc8, P0 ;  /* 0x000000c80200780c */ /* 0x000fc80000705670 */
[----:B------:R-:W-:-:S13]  /*2ac0*/  ISETP.LT.OR P0, PT, R3, 0x1f4, P0 ;  /* 0x000001f40300780c */ /* 0x000fda0000701670 */
[----:B------:R-:W-:Y:S05]  /*2ad0*/  @P0 EXIT ;  /* 0x000000000000094d */ /* 0x000fea0003800000 */
[----:B------:R-:W-:Y:S01]  /*2ae0*/  IADD3 R3, PT, PT, -R0, 0x1f4, RZ ;  /* 0x000001f400037810 */ /* 0x000fe20007ffe1ff */
[----:B01234-:R-:W-:Y:S02]  /*2af0*/  IMAD.MOV.U32 R5, RZ, RZ, 0x3f800000 ;  /* 0x3f800000ff057424 */ /* 0x01ffe400078e00ff */
[----:B------:R-:W-:Y:S02]  /*2b00*/  IMAD.MOV.U32 R7, RZ, RZ, 0x42c80000 ;  /* 0x42c80000ff077424 */ /* 0x000fe400078e00ff */
[----:B------:R-:W-:-:S04]  /*2b10*/  IMAD.WIDE.U32 R12, R3, 0x4, R12 ;  /* 0x00000004030c7825 */ /* 0x000fc800078e000c */
[C---:B------:R-:W-:Y:S01]  /*2b20*/  IMAD.WIDE.U32 R14, R3.reuse, 0x4, R14 ;  /* 0x00000004030e7825 */ /* 0x040fe200078e000e */
[----:B------:R-:W-:Y:S03]  /*2b30*/  STG.E desc[UR6][R12.64], R5 ;  /* 0x000000050c007986 */ /* 0x000fe6000c101906 */
[C---:B------:R-:W-:Y:S01]  /*2b40*/  IMAD.WIDE.U32 R10, R3.reuse, 0x4, R10 ;  /* 0x00000004030a7825 */ /* 0x040fe200078e000a */
[----:B------:R-:W-:Y:S03]  /*2b50*/  STG.E desc[UR6][R14.64], R7 ;  /* 0x000000070e007986 */ /* 0x000fe6000c101906 */
[----:B------:R-:W-:Y:S01]  /*2b60*/  IMAD.WIDE.U32 R8, R3, 0x4, R8 ;  /* 0x0000000403087825 */ /* 0x000fe200078e0008 */
[----:B------:R-:W-:Y:S04]  /*2b70*/  STG.E desc[UR6][R10.64], R7 ;  /* 0x000000070a007986 */ /* 0x000fe8000c101906 */
[----:B------:R-:W-:Y:S01]  /*2b80*/  STG.E desc[UR6][R8.64], RZ ;  /* 0x000000ff08007986 */ /* 0x000fe2000c101906 */
[----:B------:R-:W-:Y:S05]  /*2b90*/  EXIT ;  /* 0x000000000000794d */ /* 0x000fea0003800000 */
.L_x_134:
        /* <DEDUP_REMOVED lines=14> */
.L_x_145:


//--------------------- .nv.shared._Z10sReduceSumPiS_j --------------------------
	.section	.nv.shared._Z10sReduceSumPiS_j,"aw",@nobits
	.sectionflags	@""
	.align	16
	.zero		1024


//--------------------- .nv.shared.reserved.0     --------------------------
	.section	.nv.shared.reserved.0,"aw",@nobits
	.weak		__nv_reservedSMEM_offset_0_alias
	.size		__nv_reservedSMEM_offset_0_alias, 0, 64
	.other		__nv_reservedSMEM_offset_0_alias,@"STO_CUDA_RESERVED_SHARED STV_DEFAULT"
__nv_reservedSMEM_offset_0_alias:
	.zero		0
	.zero		64


//--------------------- .nv.shared._Z11iReduceSum2PiS_j --------------------------
	.section	.nv.shared._Z11iReduceSum2PiS_j,"aw",@nobits
	.sectionflags	@""
	.align	16
	.zero		1024


//--------------------- .nv.shared._Z10iReduceSumPiS_j --------------------------
	.section	.nv.shared._Z10iReduceSumPiS_j,"aw",@nobits
	.sectionflags	@""
	.align	16
	.zero		1024


//--------------------- .nv.shared._Z9reduceSumPiS_j --------------------------
	.section	.nv.shared._Z9reduceSumPiS_j,"aw",@nobits
	.sectionflags	@""
	.align	16
	.zero		1024


//--------------------- .nv.shared._Z13sReduceSinglePiS_j --------------------------
	.section	.nv.shared._Z13sReduceSinglePiS_j,"aw",@nobits
	.sectionflags	@""
	.align	16
	.zero		1024


//--------------------- .nv.shared._Z14iReduceSingle2PiS_j --------------------------
	.section	.nv.shared._Z14iReduceSingle2PiS_j,"aw",@nobits
	.sectionflags	@""
	.align	16
	.zero		1024


//--------------------- .nv.shared._Z13iReduceSinglePiS_i --------------------------
	.section	.nv.shared._Z13iReduceSinglePiS_i,"aw",@nobits
	.sectionflags	@""
	.align	16
	.zero		1024


//--------------------- .nv.shared._Z12reduceSinglePiS_i --------------------------
	.section	.nv.shared._Z12reduceSinglePiS_i,"aw",@nobits
	.sectionflags	@""
	.align	16
	.zero		1024


//--------------------- .nv.shared._Z7doCheckPfS_S_Pii --------------------------
	.section	.nv.shared._Z7doCheckPfS_S_Pii,"aw",@nobits
	.sectionflags	@""
	.align	16
.nv.shared._Z7doCheckPfS_S_Pii:
	.zero		33792


//--------------------- .nv.shared._Z6doCalcPfS_S_i --------------------------
	.section	.nv.shared._Z6doCalcPfS_S_i,"aw",@nobits
	.sectionflags	@""
	.align	16
.nv.shared._Z6doCalcPfS_S_i:
	.zero		33792


//--------------------- .nv.shared._Z10InitArraysPfS_S_Pii --------------------------
	.section	.nv.shared._Z10InitArraysPfS_S_Pii,"aw",@nobits
	.sectionflags	@""
	.align	16
	.zero		1024


//--------------------- .nv.constant0._Z10sReduceSumPiS_j --------------------------
	.section	.nv.constant0._Z10sReduceSumPiS_j,"a",@progbits
	.sectionflags	@""
	.align	4
.nv.constant0._Z10sReduceSumPiS_j:
	.zero		916


//--------------------- .nv.constant0._Z11iReduceSum2PiS_j --------------------------
	.section	.nv.constant0._Z11iReduceSum2PiS_j,"a",@progbits
	.sectionflags	@""
	.align	4
.nv.constant0._Z11iReduceSum2PiS_j:
	.zero		916


//--------------------- .nv.constant0._Z10iReduceSumPiS_j --------------------------
	.section	.nv.constant0._Z10iReduceSumPiS_j,"a",@progbits
	.sectionflags	@""
	.align	4
.nv.constant0._Z10iReduceSumPiS_j:
	.zero		916


//--------------------- .nv.constant0._Z9reduceSumPiS_j --------------------------
	.section	.nv.constant0._Z9reduceSumPiS_j,"a",@progbits
	.sectionflags	@""
	.align	4
.nv.constant0._Z9reduceSumPiS_j:
	.zero		916


//--------------------- .nv.constant0._Z13sReduceSinglePiS_j --------------------------
	.section	.nv.constant0._Z13sReduceSinglePiS_j,"a",@progbits
	.sectionflags	@""
	.align	4
.nv.constant0._Z13sReduceSinglePiS_j:
	.zero		916


//--------------------- .nv.constant0._Z14iReduceSingle2PiS_j --------------------------
	.section	.nv.constant0._Z14iReduceSingle2PiS_j,"a",@progbits
	.sectionflags	@""
	.align	4
.nv.constant0._Z14iReduceSingle2PiS_j:
	.zero		916


//--------------------- .nv.constant0._Z13iReduceSinglePiS_i --------------------------
	.section	.nv.constant0._Z13iReduceSinglePiS_i,"a",@progbits
	.sectionflags	@""
	.align	4
.nv.constant0._Z13iReduceSinglePiS_i:
	.zero		916


//--------------------- .nv.constant0._Z12reduceSinglePiS_i --------------------------
	.section	.nv.constant0._Z12reduceSinglePiS_i,"a",@progbits
	.sectionflags	@""
	.align	4
.nv.constant0._Z12reduceSinglePiS_i:
	.zero		916


//--------------------- .nv.constant0._Z7doCheckPfS_S_Pii --------------------------
	.section	.nv.constant0._Z7doCheckPfS_S_Pii,"a",@progbits
	.sectionflags	@""
	.align	4
.nv.constant0._Z7doCheckPfS_S_Pii:
	.zero		932


//--------------------- .nv.constant0._Z6doCalcPfS_S_i --------------------------
	.section	.nv.constant0._Z6doCalcPfS_S_i,"a",@progbits
	.sectionflags	@""
	.align	4
.nv.constant0._Z6doCalcPfS_S_i:
	.zero		924


//--------------------- .nv.constant0._Z10InitArraysPfS_S_Pii --------------------------
	.section	.nv.constant0._Z10InitArraysPfS_S_Pii,"a",@progbits
	.sectionflags	@""
	.align	4
.nv.constant0._Z10InitArraysPfS_S_Pii:
	.zero		932


//--------------------- SYMBOLS --------------------------

	.type		.nv.reservedSmem.offset0,@object
	.size		.nv.reservedSmem.offset0,0x4
	.type		.nv.reservedSmem.cap,@object
	.size		.nv.reservedSmem.cap,0x4
